	.target	sm_90a

	.elftype	@"ET_EXEC"


//--------------------- .note.nv.tkinfo           --------------------------
	.section	.note.nv.tkinfo,"",@"SHT_NOTE"
	.sectionflags	@"SHF_NOTE_NV_TKINFO"
	.tkinfo
        /*0018*/ 	.word	0x00000002
        /*0030*/ 	.string	""
        /*0030*/ 	.string	"ptxas"
        /*0030*/ 	.string	"Cuda compilation tools, release 13.0, V13.0.88"
        /*0030*/ 	.string	"Build cuda_13.0.r13.0/compiler.36424714_0"
        /*0030*/ 	.string	"-arch sm_90a -m 64 "



//--------------------- .note.nv.cuinfo           --------------------------
	.section	.note.nv.cuinfo,"",@"SHT_NOTE"
	.sectionflags	@"SHF_NOTE_NV_CUINFO"
        /*0018*/ 	.short	0x0002
        /*001a*/ 	.short	0x005a
        /*001c*/ 	.short	0x0082
	.zero		2


//--------------------- .nv.info                  --------------------------
	.section	.nv.info,"",@"SHT_CUDA_INFO"
	.align	4


	//----- nvinfo : EIATTR_REGCOUNT
	.align		4
        /*0000*/ 	.byte	0x04, 0x2f
        /*0002*/ 	.short	(.L_15 - .L_14)
	.align		4
.L_14:
        /*0004*/ 	.word	index@(_ZN7cutlass13device_kernelINS_4gemm6kernel13GemmUniversalIN4cute5tupleIJiiiiEEENS1_10collective13CollectiveMmaINS1_34MainloopSm90TmaGmmaWarpSpecializedILi9ENS5_IJNS4_1CILi1EEENSA_ILi2EEESB_EEENS1_35KernelTmaWarpSpecializedCooperativeEEENS5_IJNSA_ILi128EEENSA_ILi256EEENSA_ILi32EEEEEENS_6half_tENS5_IJlSB_lEEESK_SL_NS4_8TiledMMAINS4_8MMA_AtomIJNS4_4SM904GMMA26MMA_64x256x16_F32F16F16_SSILNSP_5MajorE0ELSR_0ELNSP_7ScaleInE1ELSS_1EEEEEENS4_6LayoutINS5_IJSC_SB_SB_EEENS5_IJSB_NSA_ILi0EEESX_EEEEENS5_IJNS4_10UnderscoreES10_S10_EEEEENS4_23SM90_TMA_LOAD_MULTICASTENS4_14ComposedLayoutINS4_7SwizzleILi2ELi4ELi3EEENS4_18smem_ptr_flag_bitsILi16EEENSV_INS5_IJNSA_ILi8EEESI_EEENS5_IJSI_SB_EEEEEEEvNS4_8identityENS4_13SM90_TMA_LOADES1D_vS1E_EENS_8epilogue10collective6detail29Sm90TmaWarpSpecializedAdapterINS1I_15DefaultEpilogueISK_SL_SL_NS1H_6thread17LinearCombinationISK_Li1EffLNS1M_9ScaleType4KindE0ELNS_15FloatRoundStyleE2ESK_EENS1_15EpilogueDefaultEEEEEvvEEEEvNT_6ParamsE)
        /*0008*/ 	.word	0x000000a8


	//----- nvinfo : EIATTR_FRAME_SIZE
	.align		4
.L_15:
        /*000c*/ 	.byte	0x04, 0x11
        /*000e*/ 	.short	(.L_17 - .L_16)
	.align		4
.L_16:
        /*0010*/ 	.word	index@(_ZN7cutlass13device_kernelINS_4gemm6kernel13GemmUniversalIN4cute5tupleIJiiiiEEENS1_10collective13CollectiveMmaINS1_34MainloopSm90TmaGmmaWarpSpecializedILi9ENS5_IJNS4_1CILi1EEENSA_ILi2EEESB_EEENS1_35KernelTmaWarpSpecializedCooperativeEEENS5_IJNSA_ILi128EEENSA_ILi256EEENSA_ILi32EEEEEENS_6half_tENS5_IJlSB_lEEESK_SL_NS4_8TiledMMAINS4_8MMA_AtomIJNS4_4SM904GMMA26MMA_64x256x16_F32F16F16_SSILNSP_5MajorE0ELSR_0ELNSP_7ScaleInE1ELSS_1EEEEEENS4_6LayoutINS5_IJSC_SB_SB_EEENS5_IJSB_NSA_ILi0EEESX_EEEEENS5_IJNS4_10UnderscoreES10_S10_EEEEENS4_23SM90_TMA_LOAD_MULTICASTENS4_14ComposedLayoutINS4_7SwizzleILi2ELi4ELi3EEENS4_18smem_ptr_flag_bitsILi16EEENSV_INS5_IJNSA_ILi8EEESI_EEENS5_IJSI_SB_EEEEEEEvNS4_8identityENS4_13SM90_TMA_LOADES1D_vS1E_EENS_8epilogue10collective6detail29Sm90TmaWarpSpecializedAdapterINS1I_15DefaultEpilogueISK_SL_SL_NS1H_6thread17LinearCombinationISK_Li1EffLNS1M_9ScaleType4KindE0ELNS_15FloatRoundStyleE2ESK_EENS1_15EpilogueDefaultEEEEEvvEEEEvNT_6ParamsE)
        /*0014*/ 	.word	0x00000000


	//----- nvinfo : EIATTR_MIN_STACK_SIZE
	.align		4
.L_17:
        /*0018*/ 	.byte	0x04, 0x12
        /*001a*/ 	.short	(.L_19 - .L_18)
	.align		4
.L_18:
        /*001c*/ 	.word	index@(_ZN7cutlass13device_kernelINS_4gemm6kernel13GemmUniversalIN4cute5tupleIJiiiiEEENS1_10collective13CollectiveMmaINS1_34MainloopSm90TmaGmmaWarpSpecializedILi9ENS5_IJNS4_1CILi1EEENSA_ILi2EEESB_EEENS1_35KernelTmaWarpSpecializedCooperativeEEENS5_IJNSA_ILi128EEENSA_ILi256EEENSA_ILi32EEEEEENS_6half_tENS5_IJlSB_lEEESK_SL_NS4_8TiledMMAINS4_8MMA_AtomIJNS4_4SM904GMMA26MMA_64x256x16_F32F16F16_SSILNSP_5MajorE0ELSR_0ELNSP_7ScaleInE1ELSS_1EEEEEENS4_6LayoutINS5_IJSC_SB_SB_EEENS5_IJSB_NSA_ILi0EEESX_EEEEENS5_IJNS4_10UnderscoreES10_S10_EEEEENS4_23SM90_TMA_LOAD_MULTICASTENS4_14ComposedLayoutINS4_7SwizzleILi2ELi4ELi3EEENS4_18smem_ptr_flag_bitsILi16EEENSV_INS5_IJNSA_ILi8EEESI_EEENS5_IJSI_SB_EEEEEEEvNS4_8identityENS4_13SM90_TMA_LOADES1D_vS1E_EENS_8epilogue10collective6detail29Sm90TmaWarpSpecializedAdapterINS1I_15DefaultEpilogueISK_SL_SL_NS1H_6thread17LinearCombinationISK_Li1EffLNS1M_9ScaleType4KindE0ELNS_15FloatRoundStyleE2ESK_EENS1_15EpilogueDefaultEEEEEvvEEEEvNT_6ParamsE)
        /*0020*/ 	.word	0x00000000
.L_19:


//--------------------- .nv.compat                --------------------------
	.section	.nv.compat,"",@"SHT_CUDA_COMPAT_INFO"
	.align	4
        /*0000*/ 	.byte	0x02, 0x09, 0x01, 0x00, 0x02, 0x02, 0x04, 0x00, 0x02, 0x05, 0x05, 0x00, 0x03, 0x07, 0x01, 0x01
        /*0010*/ 	.byte	0x02, 0x03, 0x01, 0x00, 0x02, 0x06, 0x01, 0x00, 0x04, 0x0b, 0x08, 0x00, 0x00, 0x00, 0x00, 0x00
        /*0020*/ 	.byte	0x00, 0x00, 0x00, 0x00


//--------------------- .nv.info._ZN7cutlass13device_kernelINS_4gemm6kernel13GemmUniversalIN4cute5tupleIJiiiiEEENS1_10collective13CollectiveMmaINS1_34MainloopSm90TmaGmmaWarpSpecializedILi9ENS5_IJNS4_1CILi1EEENSA_ILi2EEESB_EEENS1_35KernelTmaWarpSpecializedCooperativeEEENS5_IJNSA_ILi128EEENSA_ILi256EEENSA_ILi32EEEEEENS_6half_tENS5_IJlSB_lEEESK_SL_NS4_8TiledMMAINS4_8MMA_AtomIJNS4_4SM904GMMA26MMA_64x256x16_F32F16F16_SSILNSP_5MajorE0ELSR_0ELNSP_7ScaleInE1ELSS_1EEEEEENS4_6LayoutINS5_IJSC_SB_SB_EEENS5_IJSB_NSA_ILi0EEESX_EEEEENS5_IJNS4_10UnderscoreES10_S10_EEEEENS4_23SM90_TMA_LOAD_MULTICASTENS4_14ComposedLayoutINS4_7SwizzleILi2ELi4ELi3EEENS4_18smem_ptr_flag_bitsILi16EEENSV_INS5_IJNSA_ILi8EEESI_EEENS5_IJSI_SB_EEEEEEEvNS4_8identityENS4_13SM90_TMA_LOADES1D_vS1E_EENS_8epilogue10collective6detail29Sm90TmaWarpSpecializedAdapterINS1I_15DefaultEpilogueISK_SL_SL_NS1H_6thread17LinearCombinationISK_Li1EffLNS1M_9ScaleType4KindE0ELNS_15FloatRoundStyleE2ESK_EENS1_15EpilogueDefaultEEEEEvvEEEEvNT_6ParamsE --------------------------
	.section	.nv.info._ZN7cutlass13device_kernelINS_4gemm6kernel13GemmUniversalIN4cute5tupleIJiiiiEEENS1_10collective13CollectiveMmaINS1_34MainloopSm90TmaGmmaWarpSpecializedILi9ENS5_IJNS4_1CILi1EEENSA_ILi2EEESB_EEENS1_35KernelTmaWarpSpecializedCooperativeEEENS5_IJNSA_ILi128EEENSA_ILi256EEENSA_ILi32EEEEEENS_6half_tENS5_IJlSB_lEEESK_SL_NS4_8TiledMMAINS4_8MMA_AtomIJNS4_4SM904GMMA26MMA_64x256x16_F32F16F16_SSILNSP_5MajorE0ELSR_0ELNSP_7ScaleInE1ELSS_1EEEEEENS4_6LayoutINS5_IJSC_SB_SB_EEENS5_IJSB_NSA_ILi0EEESX_EEEEENS5_IJNS4_10UnderscoreES10_S10_EEEEENS4_23SM90_TMA_LOAD_MULTICASTENS4_14ComposedLayoutINS4_7SwizzleILi2ELi4ELi3EEENS4_18smem_ptr_flag_bitsILi16EEENSV_INS5_IJNSA_ILi8EEESI_EEENS5_IJSI_SB_EEEEEEEvNS4_8identityENS4_13SM90_TMA_LOADES1D_vS1E_EENS_8epilogue10collective6detail29Sm90TmaWarpSpecializedAdapterINS1I_15DefaultEpilogueISK_SL_SL_NS1H_6thread17LinearCombinationISK_Li1EffLNS1M_9ScaleType4KindE0ELNS_15FloatRoundStyleE2ESK_EENS1_15EpilogueDefaultEEEEEvvEEEEvNT_6ParamsE,"",@"SHT_CUDA_INFO"
	.sectionflags	@""
	.align	4


	//----- nvinfo : EIATTR_CUDA_API_VERSION
	.align		4
        /*0000*/ 	.byte	0x04, 0x37
        /*0002*/ 	.short	(.L_21 - .L_20)
.L_20:
        /*0004*/ 	.word	0x00000082


	//----- nvinfo : EIATTR_KPARAM_INFO
	.align		4
.L_21:
        /*0008*/ 	.byte	0x04, 0x17
        /*000a*/ 	.short	(.L_23 - .L_22)
.L_22:
        /*000c*/ 	.word	0x00000000
        /*0010*/ 	.short	0x0000
        /*0012*/ 	.short	0x0070
        /*0014*/ 	.byte	0x00, 0xf0, 0x01, 0x10


	//----- nvinfo : EIATTR_SPARSE_MMA_MASK
	.align		4
.L_23:
        /*0018*/ 	.byte	0x03, 0x50
        /*001a*/ 	.short	0x0000


	//----- nvinfo : EIATTR_MAXREG_COUNT
	.align		4
        /*001c*/ 	.byte	0x03, 0x1b
        /*001e*/ 	.short	0x00a8


	//----- nvinfo : EIATTR_NUM_BARRIERS
	.align		4
        /*0020*/ 	.byte	0x02, 0x4c
        /*0022*/ 	.byte	0x01
	.zero		1


	//----- nvinfo : EIATTR_EXTERNS
	.align		4
        /*0024*/ 	.byte	0x04, 0x0f
        /*0026*/ 	.short	(.L_25 - .L_24)


	//   ....[0]....
	.align		4
.L_24:
        /*0028*/ 	.word	index@(__assertfail)


	//----- nvinfo : EIATTR_MERCURY_ISA_VERSION
	.align		4
.L_25:
        /*002c*/ 	.byte	0x03, 0x5f
        /*002e*/ 	.short	0x0101


	//----- nvinfo : EIATTR_INT_WARP_WIDE_INSTR_OFFSETS
	.align		4
        /*0030*/ 	.byte	0x04, 0x31
        /*0032*/ 	.short	(.L_27 - .L_26)


	//   ....[0]....
.L_26:
        /*0034*/ 	.word	0x00000540


	//   ....[1]....
        /*0038*/ 	.word	0x00000560


	//   ....[2]....
        /*003c*/ 	.word	0x00000710


	//----- nvinfo : EIATTR_COOP_GROUP_MASK_REGIDS
	.align		4
.L_27:
        /*0040*/ 	.byte	0x04, 0x29
        /*0042*/ 	.short	(.L_29 - .L_28)


	//   ....[0]....
.L_28:
        /*0044*/ 	.word	0xffffffff


	//   ....[1]....
        /*0048*/ 	.word	0xffffffff


	//   ....[2]....
        /*004c*/ 	.word	0xffffffff


	//   ....[3]....
        /*0050*/ 	.word	0xffffffff


	//   ....[4]....
        /*0054*/ 	.word	0xffffffff


	//   ....[5]....
        /*0058*/ 	.word	0xffffffff


	//----- nvinfo : EIATTR_COOP_GROUP_INSTR_OFFSETS
	.align		4
.L_29:
        /*005c*/ 	.byte	0x04, 0x28
        /*005e*/ 	.short	(.L_31 - .L_30)


	//   ....[0]....
.L_30:
        /*0060*/ 	.word	0x00000060


	//   ....[1]....
        /*0064*/ 	.word	0x00000070


	//   ....[2]....
        /*0068*/ 	.word	0x00000130


	//   ....[3]....
        /*006c*/ 	.word	0x00000390


	//   ....[4]....
        /*0070*/ 	.word	0x00000850


	//   ....[5]....
        /*0074*/ 	.word	0x000012a0


	//----- nvinfo : EIATTR_REG_RECONFIG
	.align		4
.L_31:
        /*0078*/ 	.byte	0x01, 0x54
	.zero		2


	//----- nvinfo : EIATTR_SYSCALL_OFFSETS
	.align		4
        /*007c*/ 	.byte	0x04, 0x46
        /*007e*/ 	.short	(.L_33 - .L_32)


	//   ....[0]....
.L_32:
        /*0080*/ 	.word	0x00001460


	//----- nvinfo : EIATTR_MBARRIER_INSTR_OFFSETS
	.align		4
.L_33:
        /*0084*/ 	.byte	0x04, 0x39
        /*0086*/ 	.short	(.L_35 - .L_34)


	//   ....[0]....
.L_34:
        /*0088*/ 	.word	0x00000250
        /*008c*/ 	.word	0x000000ff
        /*0090*/ 	.word	0x00000000
        /*0094*/ 	.short	0x0100
        /*0096*/ 	.byte	0x08
	.zero		1


	//   ....[1]....
        /*0098*/ 	.word	0x00000260
        /*009c*/ 	.word	0x000000ff
        /*00a0*/ 	.word	0x00000048
        /*00a4*/ 	.short	0x0100
        /*00a6*/ 	.byte	0x08
	.zero		1


	//   ....[2]....
        /*00a8*/ 	.word	0x00000270
        /*00ac*/ 	.word	0x000000ff
        /*00b0*/ 	.word	0x00000008
        /*00b4*/ 	.short	0x0100
        /*00b6*/ 	.byte	0x08
	.zero		1


	//   ....[3]....
        /*00b8*/ 	.word	0x00000280
        /*00bc*/ 	.word	0x000000ff
        /*00c0*/ 	.word	0x00000050
        /*00c4*/ 	.short	0x0100
        /*00c6*/ 	.byte	0x08
	.zero		1


	//   ....[4]....
        /*00c8*/ 	.word	0x00000290
        /*00cc*/ 	.word	0x000000ff
        /*00d0*/ 	.word	0x00000010
        /*00d4*/ 	.short	0x0100
        /*00d6*/ 	.byte	0x08
	.zero		1


	//   ....[5]....
        /*00d8*/ 	.word	0x000002a0
        /*00dc*/ 	.word	0x000000ff
        /*00e0*/ 	.word	0x00000058
        /*00e4*/ 	.short	0x0100
        /*00e6*/ 	.byte	0x08
	.zero		1


	//   ....[6]....
        /*00e8*/ 	.word	0x000002b0
        /*00ec*/ 	.word	0x000000ff
        /*00f0*/ 	.word	0x00000018
        /*00f4*/ 	.short	0x0100
        /*00f6*/ 	.byte	0x08
	.zero		1


	//   ....[7]....
        /*00f8*/ 	.word	0x000002c0
        /*00fc*/ 	.word	0x000000ff
        /*0100*/ 	.word	0x00000060
        /*0104*/ 	.short	0x0100
        /*0106*/ 	.byte	0x08
	.zero		1


	//   ....[8]....
        /*0108*/ 	.word	0x000002d0
        /*010c*/ 	.word	0x000000ff
        /*0110*/ 	.word	0x00000020
        /*0114*/ 	.short	0x0100
        /*0116*/ 	.byte	0x08
	.zero		1


	//   ....[9]....
        /*0118*/ 	.word	0x000002e0
        /*011c*/ 	.word	0x000000ff
        /*0120*/ 	.word	0x00000068
        /*0124*/ 	.short	0x0100
        /*0126*/ 	.byte	0x08
	.zero		1


	//   ....[10]....
        /*0128*/ 	.word	0x000002f0
        /*012c*/ 	.word	0x000000ff
        /*0130*/ 	.word	0x00000028
        /*0134*/ 	.short	0x0100
        /*0136*/ 	.byte	0x08
	.zero		1


	//   ....[11]....
        /*0138*/ 	.word	0x00000300
        /*013c*/ 	.word	0x000000ff
        /*0140*/ 	.word	0x00000070
        /*0144*/ 	.short	0x0100
        /*0146*/ 	.byte	0x08
	.zero		1


	//   ....[12]....
        /*0148*/ 	.word	0x00000310
        /*014c*/ 	.word	0x000000ff
        /*0150*/ 	.word	0x00000030
        /*0154*/ 	.short	0x0100
        /*0156*/ 	.byte	0x08
	.zero		1


	//   ....[13]....
        /*0158*/ 	.word	0x00000320
        /*015c*/ 	.word	0x000000ff
        /*0160*/ 	.word	0x00000078
        /*0164*/ 	.short	0x0100
        /*0166*/ 	.byte	0x08
	.zero		1


	//   ....[14]....
        /*0168*/ 	.word	0x00000330
        /*016c*/ 	.word	0x000000ff
        /*0170*/ 	.word	0x00000038
        /*0174*/ 	.short	0x0100
        /*0176*/ 	.byte	0x08
	.zero		1


	//   ....[15]....
        /*0178*/ 	.word	0x00000340
        /*017c*/ 	.word	0x000000ff
        /*0180*/ 	.word	0x00000080
        /*0184*/ 	.short	0x0100
        /*0186*/ 	.byte	0x08
	.zero		1


	//   ....[16]....
        /*0188*/ 	.word	0x00000350
        /*018c*/ 	.word	0x000000ff
        /*0190*/ 	.word	0x00000040
        /*0194*/ 	.short	0x0100
        /*0196*/ 	.byte	0x08
	.zero		1


	//   ....[17]....
        /*0198*/ 	.word	0x00000360
        /*019c*/ 	.word	0x000000ff
        /*01a0*/ 	.word	0x00000088
        /*01a4*/ 	.short	0x0100
        /*01a6*/ 	.byte	0x08
	.zero		1


	//   ....[18]....
        /*01a8*/ 	.word	0x00000790
        /*01ac*/ 	.word	0x000000ff
        /*01b0*/ 	.word	0x000000a0
        /*01b4*/ 	.short	0x0100
        /*01b6*/ 	.byte	0x06
	.zero		1


	//   ....[19]....
        /*01b8*/ 	.word	0x00000800
        /*01bc*/ 	.word	0x000000ff
        /*01c0*/ 	.word	0x000000a8
        /*01c4*/ 	.short	0x0100
        /*01c6*/ 	.byte	0x06
	.zero		1


	//   ....[20]....
        /*01c8*/ 	.word	0x00001520
        /*01cc*/ 	.word	0x00000003
        /*01d0*/ 	.word	0x00000000
        /*01d4*/ 	.short	0x010a
        /*01d6*/ 	.byte	0x3f
	.zero		1


	//   ....[21]....
        /*01d8*/ 	.word	0x00001560
        /*01dc*/ 	.word	0x00000003
        /*01e0*/ 	.word	0x00000000
        /*01e4*/ 	.short	0x010a
        /*01e6*/ 	.byte	0x3f
	.zero		1


	//   ....[22]....
        /*01e8*/ 	.word	0x00001840
        /*01ec*/ 	.word	0x00000005
        /*01f0*/ 	.word	0x00000000
        /*01f4*/ 	.short	0x010a
        /*01f6*/ 	.byte	0x3f
	.zero		1


	//   ....[23]....
        /*01f8*/ 	.word	0x00001880
        /*01fc*/ 	.word	0x00000005
        /*0200*/ 	.word	0x00000000
        /*0204*/ 	.short	0x010a
        /*0206*/ 	.byte	0x3f
	.zero		1


	//   ....[24]....
        /*0208*/ 	.word	0x000019f0
        /*020c*/ 	.word	0x00000005
        /*0210*/ 	.word	0x00000000
        /*0214*/ 	.short	0x0101
        /*0216*/ 	.byte	0x3f
	.zero		1


	//   ....[25]....
        /*0218*/ 	.word	0x00001c10
        /*021c*/ 	.word	0x00000003
        /*0220*/ 	.word	0x00000000
        /*0224*/ 	.short	0x0101
        /*0226*/ 	.byte	0x3f
	.zero		1


	//   ....[26]....
        /*0228*/ 	.word	0x0000a9f0
        /*022c*/ 	.word	0x00000014
        /*0230*/ 	.word	0x00000048
        /*0234*/ 	.short	0x010a
        /*0236*/ 	.byte	0x3f
	.zero		1


	//   ....[27]....
        /*0238*/ 	.word	0x0000ad70
        /*023c*/ 	.word	0x00000003
        /*0240*/ 	.word	0x000000a8
        /*0244*/ 	.short	0x0101
        /*0246*/ 	.byte	0x3f
	.zero		1


	//   ....[28]....
        /*0248*/ 	.word	0x0000b4c0
        /*024c*/ 	.word	0x00000007
        /*0250*/ 	.word	0x00000000
        /*0254*/ 	.short	0x010a
        /*0256*/ 	.byte	0x3f
	.zero		1


	//   ....[29]....
        /*0258*/ 	.word	0x0000b540
        /*025c*/ 	.word	0x00000008
        /*0260*/ 	.word	0x00000000
        /*0264*/ 	.short	0x010a
        /*0266*/ 	.byte	0x3f
	.zero		1


	//   ....[30]....
        /*0268*/ 	.word	0x0000b5d0
        /*026c*/ 	.word	0x00000009
        /*0270*/ 	.word	0x00000000
        /*0274*/ 	.short	0x010a
        /*0276*/ 	.byte	0x3f
	.zero		1


	//   ....[31]....
        /*0278*/ 	.word	0x0000b660
        /*027c*/ 	.word	0x00000008
        /*0280*/ 	.word	0x00000000
        /*0284*/ 	.short	0x010a
        /*0286*/ 	.byte	0x3f
	.zero		1


	//   ....[32]....
        /*0288*/ 	.word	0x0000b6f0
        /*028c*/ 	.word	0x00000009
        /*0290*/ 	.word	0x00000000
        /*0294*/ 	.short	0x010a
        /*0296*/ 	.byte	0x3f
	.zero		1


	//   ....[33]....
        /*0298*/ 	.word	0x0000b780
        /*029c*/ 	.word	0x00000008
        /*02a0*/ 	.word	0x00000000
        /*02a4*/ 	.short	0x010a
        /*02a6*/ 	.byte	0x3f
	.zero		1


	//   ....[34]....
        /*02a8*/ 	.word	0x0000b810
        /*02ac*/ 	.word	0x00000009
        /*02b0*/ 	.word	0x00000000
        /*02b4*/ 	.short	0x010a
        /*02b6*/ 	.byte	0x3f
	.zero		1


	//   ....[35]....
        /*02b8*/ 	.word	0x0000b8a0
        /*02bc*/ 	.word	0x00000006
        /*02c0*/ 	.word	0x00000000
        /*02c4*/ 	.short	0x010a
        /*02c6*/ 	.byte	0x3f
	.zero		1


	//   ....[36]....
        /*02c8*/ 	.word	0x0000b930
        /*02cc*/ 	.word	0x00000003
        /*02d0*/ 	.word	0x00000000
        /*02d4*/ 	.short	0x010a
        /*02d6*/ 	.byte	0x3f
	.zero		1


	//   ....[37]....
        /*02d8*/ 	.word	0x0000b990
        /*02dc*/ 	.word	0x00000003
        /*02e0*/ 	.word	0x00000000
        /*02e4*/ 	.short	0x010a
        /*02e6*/ 	.byte	0x3f
	.zero		1


	//   ....[38]....
        /*02e8*/ 	.word	0x0000b9e0
        /*02ec*/ 	.word	0x00000005
        /*02f0*/ 	.word	0x00000000
        /*02f4*/ 	.short	0x010a
        /*02f6*/ 	.byte	0x3f
	.zero		1


	//   ....[39]....
        /*02f8*/ 	.word	0x0000bab0
        /*02fc*/ 	.word	0x00000014
        /*0300*/ 	.word	0x00000048
        /*0304*/ 	.short	0x010a
        /*0306*/ 	.byte	0x3f
	.zero		1


	//   ....[40]....
        /*0308*/ 	.word	0x0000bb80
        /*030c*/ 	.word	0x00000007
        /*0310*/ 	.word	0x00000000
        /*0314*/ 	.short	0x010a
        /*0316*/ 	.byte	0x3f
	.zero		1


	//   ....[41]....
        /*0318*/ 	.word	0x0000bbd0
        /*031c*/ 	.word	0x00000008
        /*0320*/ 	.word	0x00000000
        /*0324*/ 	.short	0x010a
        /*0326*/ 	.byte	0x3f
	.zero		1


	//   ....[42]....
        /*0328*/ 	.word	0x0000bc20
        /*032c*/ 	.word	0x00000009
        /*0330*/ 	.word	0x00000000
        /*0334*/ 	.short	0x010a
        /*0336*/ 	.byte	0x3f
	.zero		1


	//   ....[43]....
        /*0338*/ 	.word	0x0000bc70
        /*033c*/ 	.word	0x00000008
        /*0340*/ 	.word	0x00000000
        /*0344*/ 	.short	0x010a
        /*0346*/ 	.byte	0x3f
	.zero		1


	//   ....[44]....
        /*0348*/ 	.word	0x0000bcc0
        /*034c*/ 	.word	0x00000009
        /*0350*/ 	.word	0x00000000
        /*0354*/ 	.short	0x010a
        /*0356*/ 	.byte	0x3f
	.zero		1


	//   ....[45]....
        /*0358*/ 	.word	0x0000bd10
        /*035c*/ 	.word	0x00000008
        /*0360*/ 	.word	0x00000000
        /*0364*/ 	.short	0x010a
        /*0366*/ 	.byte	0x3f
	.zero		1


	//   ....[46]....
        /*0368*/ 	.word	0x0000bd60
        /*036c*/ 	.word	0x00000009
        /*0370*/ 	.word	0x00000000
        /*0374*/ 	.short	0x010a
        /*0376*/ 	.byte	0x3f
	.zero		1


	//   ....[47]....
        /*0378*/ 	.word	0x0000bdb0
        /*037c*/ 	.word	0x00000006
        /*0380*/ 	.word	0x00000000
        /*0384*/ 	.short	0x010a
        /*0386*/ 	.byte	0x3f
	.zero		1


	//----- nvinfo : EIATTR_NUM_MBARRIERS
	.align		4
.L_35:
        /*0388*/ 	.byte	0x03, 0x38
        /*038a*/ 	.short	0x0014


	//----- nvinfo : EIATTR_EXIT_INSTR_OFFSETS
	.align		4
        /*038c*/ 	.byte	0x04, 0x1c
        /*038e*/ 	.short	(.L_37 - .L_36)


	//   ....[0]....
.L_36:
        /*0390*/ 	.word	0x000009b0


	//   ....[1]....
        /*0394*/ 	.word	0x000011d0


	//   ....[2]....
        /*0398*/ 	.word	0x0000a110


	//   ....[3]....
        /*039c*/ 	.word	0x0000a670


	//   ....[4]....
        /*03a0*/ 	.word	0x0000b980


	//----- nvinfo : EIATTR_MAX_THREADS
	.align		4
.L_37:
        /*03a4*/ 	.byte	0x04, 0x05
        /*03a6*/ 	.short	(.L_39 - .L_38)
.L_38:
        /*03a8*/ 	.word	0x00000180
        /*03ac*/ 	.word	0x00000001
        /*03b0*/ 	.word	0x00000001


	//----- nvinfo : EIATTR_CRS_STACK_SIZE
	.align		4
.L_39:
        /*03b4*/ 	.byte	0x04, 0x1e
        /*03b6*/ 	.short	(.L_41 - .L_40)
.L_40:
        /*03b8*/ 	.word	0x00000000


	//----- nvinfo : EIATTR_CBANK_PARAM_SIZE
	.align		4
.L_41:
        /*03bc*/ 	.byte	0x03, 0x19
        /*03be*/ 	.short	0x0470


	//----- nvinfo : EIATTR_PARAM_CBANK
	.align		4
        /*03c0*/ 	.byte	0x04, 0x0a
        /*03c2*/ 	.short	(.L_43 - .L_42)
	.align		4
.L_42:
        /*03c4*/ 	.word	index@(.nv.constant0._ZN7cutlass13device_kernelINS_4gemm6kernel13GemmUniversalIN4cute5tupleIJiiiiEEENS1_10collective13CollectiveMmaINS1_34MainloopSm90TmaGmmaWarpSpecializedILi9ENS5_IJNS4_1CILi1EEENSA_ILi2EEESB_EEENS1_35KernelTmaWarpSpecializedCooperativeEEENS5_IJNSA_ILi128EEENSA_ILi256EEENSA_ILi32EEEEEENS_6half_tENS5_IJlSB_lEEESK_SL_NS4_8TiledMMAINS4_8MMA_AtomIJNS4_4SM904GMMA26MMA_64x256x16_F32F16F16_SSILNSP_5MajorE0ELSR_0ELNSP_7ScaleInE1ELSS_1EEEEEENS4_6LayoutINS5_IJSC_SB_SB_EEENS5_IJSB_NSA_ILi0EEESX_EEEEENS5_IJNS4_10UnderscoreES10_S10_EEEEENS4_23SM90_TMA_LOAD_MULTICASTENS4_14ComposedLayoutINS4_7SwizzleILi2ELi4ELi3EEENS4_18smem_ptr_flag_bitsILi16EEENSV_INS5_IJNSA_ILi8EEESI_EEENS5_IJSI_SB_EEEEEEEvNS4_8identityENS4_13SM90_TMA_LOADES1D_vS1E_EENS_8epilogue10collective6detail29Sm90TmaWarpSpecializedAdapterINS1I_15DefaultEpilogueISK_SL_SL_NS1H_6thread17LinearCombinationISK_Li1EffLNS1M_9ScaleType4KindE0ELNS_15FloatRoundStyleE2ESK_EENS1_15EpilogueDefaultEEEEEvvEEEEvNT_6ParamsE)
        /*03c8*/ 	.short	0x0210
        /*03ca*/ 	.short	0x0470


	//----- nvinfo : EIATTR_SW_WAR
	.align		4
.L_43:
        /*03cc*/ 	.byte	0x04, 0x36
        /*03ce*/ 	.short	(.L_45 - .L_44)
.L_44:
        /*03d0*/ 	.word	0x00000008
.L_45:


//--------------------- .nv.callgraph             --------------------------
	.section	.nv.callgraph,"",@"SHT_CUDA_CALLGRAPH"
	.align	4
	.sectionentsize	8
	.align		4
        /*0000*/ 	.word	0x00000000
	.align		4
        /*0004*/ 	.word	0xffffffff
	.align		4
        /*0008*/ 	.word	index@(_ZN7cutlass13device_kernelINS_4gemm6kernel13GemmUniversalIN4cute5tupleIJiiiiEEENS1_10collective13CollectiveMmaINS1_34MainloopSm90TmaGmmaWarpSpecializedILi9ENS5_IJNS4_1CILi1EEENSA_ILi2EEESB_EEENS1_35KernelTmaWarpSpecializedCooperativeEEENS5_IJNSA_ILi128EEENSA_ILi256EEENSA_ILi32EEEEEENS_6half_tENS5_IJlSB_lEEESK_SL_NS4_8TiledMMAINS4_8MMA_AtomIJNS4_4SM904GMMA26MMA_64x256x16_F32F16F16_SSILNSP_5MajorE0ELSR_0ELNSP_7ScaleInE1ELSS_1EEEEEENS4_6LayoutINS5_IJSC_SB_SB_EEENS5_IJSB_NSA_ILi0EEESX_EEEEENS5_IJNS4_10UnderscoreES10_S10_EEEEENS4_23SM90_TMA_LOAD_MULTICASTENS4_14ComposedLayoutINS4_7SwizzleILi2ELi4ELi3EEENS4_18smem_ptr_flag_bitsILi16EEENSV_INS5_IJNSA_ILi8EEESI_EEENS5_IJSI_SB_EEEEEEEvNS4_8identityENS4_13SM90_TMA_LOADES1D_vS1E_EENS_8epilogue10collective6detail29Sm90TmaWarpSpecializedAdapterINS1I_15DefaultEpilogueISK_SL_SL_NS1H_6thread17LinearCombinationISK_Li1EffLNS1M_9ScaleType4KindE0ELNS_15FloatRoundStyleE2ESK_EENS1_15EpilogueDefaultEEEEEvvEEEEvNT_6ParamsE)
	.align		4
        /*000c*/ 	.word	index@(__assertfail)
	.align		4
        /*0010*/ 	.word	0x00000000
	.align		4
        /*0014*/ 	.word	0xfffffffe
	.align		4
        /*0018*/ 	.word	0x00000000
	.align		4
        /*001c*/ 	.word	0xfffffffd
	.align		4
        /*0020*/ 	.word	0x00000000
	.align		4
        /*0024*/ 	.word	0xfffffffc


//--------------------- .nv.constant4             --------------------------
	.section	.nv.constant4,"a",@progbits
	.align	8
	.align		8
.nv.constant4:
        /*0000*/ 	.dword	__assertfail
	.align		8
        /*0008*/ 	.dword	__unnamed_1
	.align		8
        /*0010*/ 	.dword	_ZN39_INTERNAL_2d4005c0_4_k_cu_6c3ca0d3_26704cuda3std3__45__cpo5beginE
	.align		8
        /*0018*/ 	.dword	_ZN39_INTERNAL_2d4005c0_4_k_cu_6c3ca0d3_26704cuda3std3__45__cpo3endE
	.align		8
        /*0020*/ 	.dword	_ZN39_INTERNAL_2d4005c0_4_k_cu_6c3ca0d3_26704cuda3std3__45__cpo6cbeginE
	.align		8
        /*0028*/ 	.dword	_ZN39_INTERNAL_2d4005c0_4_k_cu_6c3ca0d3_26704cuda3std3__45__cpo4cendE
	.align		8
        /*0030*/ 	.dword	_ZN39_INTERNAL_2d4005c0_4_k_cu_6c3ca0d3_26704cuda3std3__441_GLOBAL__N__2d4005c0_4_k_cu_6c3ca0d3_26706ignoreE
	.align		8
        /*0038*/ 	.dword	_ZN39_INTERNAL_2d4005c0_4_k_cu_6c3ca0d3_26704cuda3std3__419piecewise_constructE
	.align		8
        /*0040*/ 	.dword	_ZN39_INTERNAL_2d4005c0_4_k_cu_6c3ca0d3_26704cuda3std3__48in_placeE
	.align		8
        /*0048*/ 	.dword	_ZN39_INTERNAL_2d4005c0_4_k_cu_6c3ca0d3_26704cuda3std6ranges3__45__cpo4swapE
	.align		8
        /*0050*/ 	.dword	_ZN39_INTERNAL_2d4005c0_4_k_cu_6c3ca0d3_26704cuda3std6ranges3__45__cpo9iter_moveE
	.align		8
        /*0058*/ 	.dword	_ZN39_INTERNAL_2d4005c0_4_k_cu_6c3ca0d3_26704cute7productE
	.align		8
        /*0060*/ 	.dword	_ZN39_INTERNAL_2d4005c0_4_k_cu_6c3ca0d3_26704cute1_E
	.align		8
        /*0068*/ 	.dword	$str$22
	.align		8
        /*0070*/ 	.dword	$str$23


//--------------------- .text._ZN7cutlass13device_kernelINS_4gemm6kernel13GemmUniversalIN4cute5tupleIJiiiiEEENS1_10collective13CollectiveMmaINS1_34MainloopSm90TmaGmmaWarpSpecializedILi9ENS5_IJNS4_1CILi1EEENSA_ILi2EEESB_EEENS1_35KernelTmaWarpSpecializedCooperativeEEENS5_IJNSA_ILi128EEENSA_ILi256EEENSA_ILi32EEEEEENS_6half_tENS5_IJlSB_lEEESK_SL_NS4_8TiledMMAINS4_8MMA_AtomIJNS4_4SM904GMMA26MMA_64x256x16_F32F16F16_SSILNSP_5MajorE0ELSR_0ELNSP_7ScaleInE1ELSS_1EEEEEENS4_6LayoutINS5_IJSC_SB_SB_EEENS5_IJSB_NSA_ILi0EEESX_EEEEENS5_IJNS4_10UnderscoreES10_S10_EEEEENS4_23SM90_TMA_LOAD_MULTICASTENS4_14ComposedLayoutINS4_7SwizzleILi2ELi4ELi3EEENS4_18smem_ptr_flag_bitsILi16EEENSV_INS5_IJNSA_ILi8EEESI_EEENS5_IJSI_SB_EEEEEEEvNS4_8identityENS4_13SM90_TMA_LOADES1D_vS1E_EENS_8epilogue10collective6detail29Sm90TmaWarpSpecializedAdapterINS1I_15DefaultEpilogueISK_SL_SL_NS1H_6thread17LinearCombinationISK_Li1EffLNS1M_9ScaleType4KindE0ELNS_15FloatRoundStyleE2ESK_EENS1_15EpilogueDefaultEEEEEvvEEEEvNT_6ParamsE --------------------------
	.section	.text._ZN7cutlass13device_kernelINS_4gemm6kernel13GemmUniversalIN4cute5tupleIJiiiiEEENS1_10collective13CollectiveMmaINS1_34MainloopSm90TmaGmmaWarpSpecializedILi9ENS5_IJNS4_1CILi1EEENSA_ILi2EEESB_EEENS1_35KernelTmaWarpSpecializedCooperativeEEENS5_IJNSA_ILi128EEENSA_ILi256EEENSA_ILi32EEEEEENS_6half_tENS5_IJlSB_lEEESK_SL_NS4_8TiledMMAINS4_8MMA_AtomIJNS4_4SM904GMMA26MMA_64x256x16_F32F16F16_SSILNSP_5MajorE0ELSR_0ELNSP_7ScaleInE1ELSS_1EEEEEENS4_6LayoutINS5_IJSC_SB_SB_EEENS5_IJSB_NSA_ILi0EEESX_EEEEENS5_IJNS4_10UnderscoreES10_S10_EEEEENS4_23SM90_TMA_LOAD_MULTICASTENS4_14ComposedLayoutINS4_7SwizzleILi2ELi4ELi3EEENS4_18smem_ptr_flag_bitsILi16EEENSV_INS5_IJNSA_ILi8EEESI_EEENS5_IJSI_SB_EEEEEEEvNS4_8identityENS4_13SM90_TMA_LOADES1D_vS1E_EENS_8epilogue10collective6detail29Sm90TmaWarpSpecializedAdapterINS1I_15DefaultEpilogueISK_SL_SL_NS1H_6thread17LinearCombinationISK_Li1EffLNS1M_9ScaleType4KindE0ELNS_15FloatRoundStyleE2ESK_EENS1_15EpilogueDefaultEEEEEvvEEEEvNT_6ParamsE,"ax",@progbits
	.align	128
.text._ZN7cutlass13device_kernelINS_4gemm6kernel13GemmUniversalIN4cute5tupleIJiiiiEEENS1_10collective13CollectiveMmaINS1_34MainloopSm90TmaGmmaWarpSpecializedILi9ENS5_IJNS4_1CILi1EEENSA_ILi2EEESB_EEENS1_35KernelTmaWarpSpecializedCooperativeEEENS5_IJNSA_ILi128EEENSA_ILi256EEENSA_ILi32EEEEEENS_6half_tENS5_IJlSB_lEEESK_SL_NS4_8TiledMMAINS4_8MMA_AtomIJNS4_4SM904GMMA26MMA_64x256x16_F32F16F16_SSILNSP_5MajorE0ELSR_0ELNSP_7ScaleInE1ELSS_1EEEEEENS4_6LayoutINS5_IJSC_SB_SB_EEENS5_IJSB_NSA_ILi0EEESX_EEEEENS5_IJNS4_10UnderscoreES10_S10_EEEEENS4_23SM90_TMA_LOAD_MULTICASTENS4_14ComposedLayoutINS4_7SwizzleILi2ELi4ELi3EEENS4_18smem_ptr_flag_bitsILi16EEENSV_INS5_IJNSA_ILi8EEESI_EEENS5_IJSI_SB_EEEEEEEvNS4_8identityENS4_13SM90_TMA_LOADES1D_vS1E_EENS_8epilogue10collective6detail29Sm90TmaWarpSpecializedAdapterINS1I_15DefaultEpilogueISK_SL_SL_NS1H_6thread17LinearCombinationISK_Li1EffLNS1M_9ScaleType4KindE0ELNS_15FloatRoundStyleE2ESK_EENS1_15EpilogueDefaultEEEEEvvEEEEvNT_6ParamsE:
        .type           _ZN7cutlass13device_kernelINS_4gemm6kernel13GemmUniversalIN4cute5tupleIJiiiiEEENS1_10collective13CollectiveMmaINS1_34MainloopSm90TmaGmmaWarpSpecializedILi9ENS5_IJNS4_1CILi1EEENSA_ILi2EEESB_EEENS1_35KernelTmaWarpSpecializedCooperativeEEENS5_IJNSA_ILi128EEENSA_ILi256EEENSA_ILi32EEEEEENS_6half_tENS5_IJlSB_lEEESK_SL_NS4_8TiledMMAINS4_8MMA_AtomIJNS4_4SM904GMMA26MMA_64x256x16_F32F16F16_SSILNSP_5MajorE0ELSR_0ELNSP_7ScaleInE1ELSS_1EEEEEENS4_6LayoutINS5_IJSC_SB_SB_EEENS5_IJSB_NSA_ILi0EEESX_EEEEENS5_IJNS4_10UnderscoreES10_S10_EEEEENS4_23SM90_TMA_LOAD_MULTICASTENS4_14ComposedLayoutINS4_7SwizzleILi2ELi4ELi3EEENS4_18smem_ptr_flag_bitsILi16EEENSV_INS5_IJNSA_ILi8EEESI_EEENS5_IJSI_SB_EEEEEEEvNS4_8identityENS4_13SM90_TMA_LOADES1D_vS1E_EENS_8epilogue10collective6detail29Sm90TmaWarpSpecializedAdapterINS1I_15DefaultEpilogueISK_SL_SL_NS1H_6thread17LinearCombinationISK_Li1EffLNS1M_9ScaleType4KindE0ELNS_15FloatRoundStyleE2ESK_EENS1_15EpilogueDefaultEEEEEvvEEEEvNT_6ParamsE,@function
        .size           _ZN7cutlass13device_kernelINS_4gemm6kernel13GemmUniversalIN4cute5tupleIJiiiiEEENS1_10collective13CollectiveMmaINS1_34MainloopSm90TmaGmmaWarpSpecializedILi9ENS5_IJNS4_1CILi1EEENSA_ILi2EEESB_EEENS1_35KernelTmaWarpSpecializedCooperativeEEENS5_IJNSA_ILi128EEENSA_ILi256EEENSA_ILi32EEEEEENS_6half_tENS5_IJlSB_lEEESK_SL_NS4_8TiledMMAINS4_8MMA_AtomIJNS4_4SM904GMMA26MMA_64x256x16_F32F16F16_SSILNSP_5MajorE0ELSR_0ELNSP_7ScaleInE1ELSS_1EEEEEENS4_6LayoutINS5_IJSC_SB_SB_EEENS5_IJSB_NSA_ILi0EEESX_EEEEENS5_IJNS4_10UnderscoreES10_S10_EEEEENS4_23SM90_TMA_LOAD_MULTICASTENS4_14ComposedLayoutINS4_7SwizzleILi2ELi4ELi3EEENS4_18smem_ptr_flag_bitsILi16EEENSV_INS5_IJNSA_ILi8EEESI_EEENS5_IJSI_SB_EEEEEEEvNS4_8identityENS4_13SM90_TMA_LOADES1D_vS1E_EENS_8epilogue10collective6detail29Sm90TmaWarpSpecializedAdapterINS1I_15DefaultEpilogueISK_SL_SL_NS1H_6thread17LinearCombinationISK_Li1EffLNS1M_9ScaleType4KindE0ELNS_15FloatRoundStyleE2ESK_EENS1_15EpilogueDefaultEEEEEvvEEEEvNT_6ParamsE,(.L_x_338 - _ZN7cutlass13device_kernelINS_4gemm6kernel13GemmUniversalIN4cute5tupleIJiiiiEEENS1_10collective13CollectiveMmaINS1_34MainloopSm90TmaGmmaWarpSpecializedILi9ENS5_IJNS4_1CILi1EEENSA_ILi2EEESB_EEENS1_35KernelTmaWarpSpecializedCooperativeEEENS5_IJNSA_ILi128EEENSA_ILi256EEENSA_ILi32EEEEEENS_6half_tENS5_IJlSB_lEEESK_SL_NS4_8TiledMMAINS4_8MMA_AtomIJNS4_4SM904GMMA26MMA_64x256x16_F32F16F16_SSILNSP_5MajorE0ELSR_0ELNSP_7ScaleInE1ELSS_1EEEEEENS4_6LayoutINS5_IJSC_SB_SB_EEENS5_IJSB_NSA_ILi0EEESX_EEEEENS5_IJNS4_10UnderscoreES10_S10_EEEEENS4_23SM90_TMA_LOAD_MULTICASTENS4_14ComposedLayoutINS4_7SwizzleILi2ELi4ELi3EEENS4_18smem_ptr_flag_bitsILi16EEENSV_INS5_IJNSA_ILi8EEESI_EEENS5_IJSI_SB_EEEEEEEvNS4_8identityENS4_13SM90_TMA_LOADES1D_vS1E_EENS_8epilogue10collective6detail29Sm90TmaWarpSpecializedAdapterINS1I_15DefaultEpilogueISK_SL_SL_NS1H_6thread17LinearCombinationISK_Li1EffLNS1M_9ScaleType4KindE0ELNS_15FloatRoundStyleE2ESK_EENS1_15EpilogueDefaultEEEEEvvEEEEvNT_6ParamsE)
        .other          _ZN7cutlass13device_kernelINS_4gemm6kernel13GemmUniversalIN4cute5tupleIJiiiiEEENS1_10collective13CollectiveMmaINS1_34MainloopSm90TmaGmmaWarpSpecializedILi9ENS5_IJNS4_1CILi1EEENSA_ILi2EEESB_EEENS1_35KernelTmaWarpSpecializedCooperativeEEENS5_IJNSA_ILi128EEENSA_ILi256EEENSA_ILi32EEEEEENS_6half_tENS5_IJlSB_lEEESK_SL_NS4_8TiledMMAINS4_8MMA_AtomIJNS4_4SM904GMMA26MMA_64x256x16_F32F16F16_SSILNSP_5MajorE0ELSR_0ELNSP_7ScaleInE1ELSS_1EEEEEENS4_6LayoutINS5_IJSC_SB_SB_EEENS5_IJSB_NSA_ILi0EEESX_EEEEENS5_IJNS4_10UnderscoreES10_S10_EEEEENS4_23SM90_TMA_LOAD_MULTICASTENS4_14ComposedLayoutINS4_7SwizzleILi2ELi4ELi3EEENS4_18smem_ptr_flag_bitsILi16EEENSV_INS5_IJNSA_ILi8EEESI_EEENS5_IJSI_SB_EEEEEEEvNS4_8identityENS4_13SM90_TMA_LOADES1D_vS1E_EENS_8epilogue10collective6detail29Sm90TmaWarpSpecializedAdapterINS1I_15DefaultEpilogueISK_SL_SL_NS1H_6thread17LinearCombinationISK_Li1EffLNS1M_9ScaleType4KindE0ELNS_15FloatRoundStyleE2ESK_EENS1_15EpilogueDefaultEEEEEvvEEEEvNT_6ParamsE,@"STO_CUDA_ENTRY STV_DEFAULT"
_ZN7cutlass13device_kernelINS_4gemm6kernel13GemmUniversalIN4cute5tupleIJiiiiEEENS1_10collective13CollectiveMmaINS1_34MainloopSm90TmaGmmaWarpSpecializedILi9ENS5_IJNS4_1CILi1EEENSA_ILi2EEESB_EEENS1_35KernelTmaWarpSpecializedCooperativeEEENS5_IJNSA_ILi128EEENSA_ILi256EEENSA_ILi32EEEEEENS_6half_tENS5_IJlSB_lEEESK_SL_NS4_8TiledMMAINS4_8MMA_AtomIJNS4_4SM904GMMA26MMA_64x256x16_F32F16F16_SSILNSP_5MajorE0ELSR_0ELNSP_7ScaleInE1ELSS_1EEEEEENS4_6LayoutINS5_IJSC_SB_SB_EEENS5_IJSB_NSA_ILi0EEESX_EEEEENS5_IJNS4_10UnderscoreES10_S10_EEEEENS4_23SM90_TMA_LOAD_MULTICASTENS4_14ComposedLayoutINS4_7SwizzleILi2ELi4ELi3EEENS4_18smem_ptr_flag_bitsILi16EEENSV_INS5_IJNSA_ILi8EEESI_EEENS5_IJSI_SB_EEEEEEEvNS4_8identityENS4_13SM90_TMA_LOADES1D_vS1E_EENS_8epilogue10collective6detail29Sm90TmaWarpSpecializedAdapterINS1I_15DefaultEpilogueISK_SL_SL_NS1H_6thread17LinearCombinationISK_Li1EffLNS1M_9ScaleType4KindE0ELNS_15FloatRoundStyleE2ESK_EENS1_15EpilogueDefaultEEEEEvvEEEEvNT_6ParamsE:
[----:B------:R-:W0:Y:S01]  /*0000*/  LDC R1, c[0x0][0x28] ;  /* 0x00000a00ff017b82 */ /* 0x000e220000000800 */
[----:B------:R-:W1:Y:S01]  /*0010*/  S2R R18, SR_TID.X ;  /* 0x0000000000127919 */ /* 0x000e620000002100 */
[----:B------:R-:W-:Y:S01]  /*0020*/  ELECT P0, URZ, PT ;  /* 0x00000000003f782f */ /* 0x000fe20003800000 */
[----:B------:R-:W-:Y:S01]  /*0030*/  BSSY B0, `(.L_x_0) ;  /* 0x000000f000007945 */ /* 0x000fe20003800000 */
[--C-:B-1----:R-:W-:Y:S02]  /*0040*/  SHF.R.U32.HI R0, RZ, 0x5, R18.reuse ;  /* 0x00000005ff007819 */ /* 0x102fe40000011612 */
[----:B------:R-:W-:-:S03]  /*0050*/  SHF.R.U32.HI R3, RZ, 0x7, R18 ;  /* 0x00000007ff037819 */ /* 0x000fc60000011612 */
[----:B------:R-:W1:Y:S04]  /*0060*/  SHFL.IDX PT, R2, R0, RZ, 0x1f ;  /* 0x00001fff00027589 */ /* 0x000e6800000e0000 */
[----:B------:R2:W3:Y:S01]  /*0070*/  SHFL.IDX PT, R5, R3, RZ, 0x1f ;  /* 0x00001fff03057589 */ /* 0x0004e200000e0000 */
[----:B-1----:R-:W-:-:S13]  /*0080*/  ISETP.NE.OR P0, PT, R2, RZ, !P0 ;  /* 0x000000ff0200720c */ /* 0x002fda0004705670 */
[----:B0-23--:R-:W-:Y:S05]  /*0090*/  @P0 BRA `(.L_x_1) ;  /* 0x0000000000200947 */ /* 0x00dfea0003800000 */
[----:B------:R-:W-:Y:S02]  /*00a0*/  ULDC.64 UR4, c[0x0][0x198] ;  /* 0x0000660000047ab9 */ /* 0x000fe40000000a00 */
[----:B------:R-:W-:Y:S02]  /*00b0*/  UIADD3 UR6, UP0, UR4, 0xf0, URZ ;  /* 0x000000f004067890 */ /* 0x000fe4000ff1e03f */
[----:B------:R-:W-:Y:S02]  /*00c0*/  UIADD3 UR4, UP1, UR4, 0x1f0, URZ ;  /* 0x000001f004047890 */ /* 0x000fe4000ff3e03f */
[----:B------:R-:W-:Y:S02]  /*00d0*/  UIADD3.X UR7, URZ, UR5, URZ, UP0, !UPT ;  /* 0x000000053f077290 */ /* 0x000fe400087fe43f */
[----:B------:R-:W-:-:S07]  /*00e0*/  UIADD3.X UR5, URZ, UR5, URZ, UP1, !UPT ;  /* 0x000000053f057290 */ /* 0x000fce0008ffe43f */
[----:B------:R0:W-:Y:S02]  /*00f0*/  UTMACCTL.PF [UR6] ;  /* 0x00000000060079b9 */ /* 0x0001e40008040000 */
[----:B------:R0:W-:Y:S02]  /*0100*/  UTMACCTL.PF [UR4] ;  /* 0x00000000040079b9 */ /* 0x0001e40008040000 */
[----:B0-----:R-:W-:Y:S01]  /*0110*/  NOP ;  /* 0x0000000000007918 */ /* 0x001fe20000000000 */
.L_x_1:
[----:B------:R-:W-:Y:S05]  /*0120*/  BSYNC B0 ;  /* 0x0000000000007941 */ /* 0x000fea0003800000 */
.L_x_0:
[----:B------:R-:W0:Y:S02]  /*0130*/  SHFL.IDX PT, R3, R0, RZ, 0x1f ;  /* 0x00001fff00037589 */ /* 0x000e2400000e0000 */
[----:B0-----:R-:W-:-:S13]  /*0140*/  ISETP.NE.AND P0, PT, R3, RZ, PT ;  /* 0x000000ff0300720c */ /* 0x001fda0003f05270 */
[----:B------:R-:W-:Y:S05]  /*0150*/  @P0 BRA `(.L_x_2) ;  /* 0x00000000008c0947 */ /* 0x000fea0003800000 */
[----:B------:R-:W-:Y:S01]  /*0160*/  ELECT P0, URZ, PT ;  /* 0x00000000003f782f */ /* 0x000fe20003800000 */
[----:B------:R-:W-:-:S12]  /*0170*/  BSSY B0, `(.L_x_2) ;  /* 0x0000021000007945 */ /* 0x000fd80003800000 */
[----:B------:R-:W-:Y:S05]  /*0180*/  @!P0 BRA `(.L_x_3) ;  /* 0x00000000007c8947 */ /* 0x000fea0003800000 */
[----:B------:R-:W0:Y:S01]  /*0190*/  S2UR UR8, SR_CgaCtaId ;  /* 0x00000000000879c3 */ /* 0x000e220000008800 */
[----:B------:R-:W-:Y:S01]  /*01a0*/  UMOV UR4, 0x400 ;  /* 0x0000040000047882 */ /* 0x000fe20000000000 */
[----:B------:R-:W-:Y:S01]  /*01b0*/  UMOV UR5, 0x1 ;  /* 0x0000000100057882 */ /* 0x000fe20000000000 */
[----:B------:R-:W-:Y:S02]  /*01c0*/  UMOV UR6, 0x4 ;  /* 0x0000000400067882 */ /* 0x000fe40000000000 */
[----:B------:R-:W-:-:S04]  /*01d0*/  UIADD3 UR6, -UR6, 0x100000, URZ ;  /* 0x0010000006067890 */ /* 0x000fc8000fffe13f */
[----:B------:R-:W-:Y:S02]  /*01e0*/  USHF.L.U32 UR7, UR6, 0xb, URZ ;  /* 0x0000000b06077899 */ /* 0x000fe4000800063f */
[----:B------:R-:W-:Y:S02]  /*01f0*/  USHF.L.U32 UR6, UR6, 0x1, URZ ;  /* 0x0000000106067899 */ /* 0x000fe4000800063f */
[----:B0-----:R-:W-:Y:S02]  /*0200*/  ULEA UR8, UR8, UR4, 0x18 ;  /* 0x0000000408087291 */ /* 0x001fe4000f8ec03f */
[----:B------:R-:W-:-:S04]  /*0210*/  UIADD3 UR4, -UR5, 0x100000, URZ ;  /* 0x0010000005047890 */ /* 0x000fc8000fffe13f */
[----:B------:R-:W-:Y:S02]  /*0220*/  USHF.L.U32 UR5, UR4, 0xb, URZ ;  /* 0x0000000b04057899 */ /* 0x000fe4000800063f */
[----:B------:R-:W-:Y:S01]  /*0230*/  USHF.L.U32 UR4, UR4, 0x1, URZ ;  /* 0x0000000104047899 */ /* 0x000fe2000800063f */
[----:B------:R-:W0:Y:S11]  /*0240*/  FENCE.VIEW.ASYNC.S ;  /* 0x00000000000073c6 */ /* 0x000e360000000000 */
[----:B0-----:R0:W1:Y:S01]  /*0250*/  SYNCS.EXCH.64 URZ, [UR8], UR4 ;  /* 0x00000004083f75b2 */ /* 0x0010620008000100 */
[----:B------:R0:W2:Y:S01]  /*0260*/  SYNCS.EXCH.64 URZ, [UR8+0x48], UR6 ;  /* 0x00004806083f75b2 */ /* 0x0000a20008000100 */
[----:B------:R0:W3:Y:S01]  /*0270*/  SYNCS.EXCH.64 URZ, [UR8+0x8], UR4 ;  /* 0x00000804083f75b2 */ /* 0x0000e20008000100 */
[----:B------:R0:W4:Y:S01]  /*0280*/  SYNCS.EXCH.64 URZ, [UR8+0x50], UR6 ;  /* 0x00005006083f75b2 */ /* 0x0001220008000100 */
[----:B------:R0:W0:Y:S01]  /*0290*/  SYNCS.EXCH.64 URZ, [UR8+0x10], UR4 ;  /* 0x00001004083f75b2 */ /* 0x0000220008000100 */
        /* <DEDUP_REMOVED lines=13> */
[----:B------:R-:W-:Y:S01]  /*0370*/  NOP ;  /* 0x0000000000007918 */ /* 0x000fe20000000000 */
.L_x_3:
[----:B0-----:R-:W-:Y:S05]  /*0380*/  BSYNC B0 ;  /* 0x0000000000007941 */ /* 0x001fea0003800000 */
.L_x_2:
[----:B------:R-:W0:Y:S01]  /*0390*/  SHFL.IDX PT, R0, R0, RZ, 0x1f ;  /* 0x00001fff00007589 */ /* 0x000e2200000e0000 */
[----:B------:R-:W-:Y:S01]  /*03a0*/  SHF.R.S32.HI R7, RZ, 0x1f, R18 ;  /* 0x0000001fff077819 */ /* 0x000fe20000011412 */
[----:B------:R-:W5:Y:S01]  /*03b0*/  S2UR UR8, SR_CTAID.X ;  /* 0x00000000000879c3 */ /* 0x000f620000002500 */
[----:B------:R-:W-:Y:S01]  /*03c0*/  ELECT P0, URZ, PT ;  /* 0x00000000003f782f */ /* 0x000fe20003800000 */
[----:B------:R-:W1:Y:S01]  /*03d0*/  S2R R4, SR_CTAID.Y ;  /* 0x0000000000047919 */ /* 0x000e620000002600 */
[----:B------:R-:W-:Y:S01]  /*03e0*/  LEA.HI R7, R7, R18, RZ, 0x7 ;  /* 0x0000001207077211 */ /* 0x000fe200078f38ff */
[----:B------:R-:W-:Y:S01]  /*03f0*/  ULDC UR4, c[0x0][0x154] ;  /* 0x0000550000047ab9 */ /* 0x000fe20000000800 */
[----:B------:R-:W-:Y:S01]  /*0400*/  SHF.R.S32.HI R8, RZ, 0x1f, R3 ;  /* 0x0000001fff087819 */ /* 0x000fe20000011403 */
[----:B------:R-:W-:Y:S01]  /*0410*/  NOP ;  /* 0x0000000000007918 */ /* 0x000fe20000000000 */
[----:B------:R-:W-:Y:S01]  /*0420*/  LOP3.LUT R7, R7, 0xffffff80, RZ, 0xc0, !PT ;  /* 0xffffff8007077812 */ /* 0x000fe200078ec0ff */
[----:B------:R-:W2:Y:S01]  /*0430*/  LDC R12, c[0x0][0x140] ;  /* 0x00005000ff0c7b82 */ /* 0x000ea20000000800 */
[----:B------:R-:W-:Y:S01]  /*0440*/  LEA.HI R8, R8, R3, RZ, 0x2 ;  /* 0x0000000308087211 */ /* 0x000fe200078f10ff */
[----:B------:R-:W-:-:S02]  /*0450*/  NOP ;  /* 0x0000000000007918 */ /* 0x000fc40000000000 */
[----:B------:R-:W-:Y:S01]  /*0460*/  IMAD.IADD R6, R18, 0x1, -R7 ;  /* 0x0000000112067824 */ /* 0x000fe200078e0a07 */
[----:B------:R-:W-:-:S03]  /*0470*/  LOP3.LUT R8, R8, 0x3ffffffc, RZ, 0xc0, !PT ;  /* 0x3ffffffc08087812 */ /* 0x000fc600078ec0ff */
[----:B------:R-:W3:Y:S01]  /*0480*/  LDC R10, c[0x0][0x144] ;  /* 0x00005100ff0a7b82 */ /* 0x000ee20000000800 */
[----:B------:R-:W-:Y:S02]  /*0490*/  SHF.R.S32.HI R7, RZ, 0x1f, R6 ;  /* 0x0000001fff077819 */ /* 0x000fe40000011406 */
[----:B------:R-:W-:Y:S02]  /*04a0*/  LOP3.LUT P2, RZ, R6, 0x7, RZ, 0xc0, !PT ;  /* 0x0000000706ff7812 */ /* 0x000fe4000784c0ff */
[----:B------:R-:W-:Y:S01]  /*04b0*/  LEA.HI R7, R7, R6, RZ, 0x3 ;  /* 0x0000000607077211 */ /* 0x000fe200078f18ff */
[----:B------:R-:W-:Y:S01]  /*04c0*/  VIADD R6, R5, 0xffffffff ;  /* 0xffffffff05067836 */ /* 0x000fe20000000000 */
[----:B0-----:R-:W-:Y:S02]  /*04d0*/  ISETP.NE.OR P0, PT, R0, RZ, !P0 ;  /* 0x000000ff0000720c */ /* 0x001fe40004705670 */
[--C-:B------:R-:W-:Y:S02]  /*04e0*/  SHF.R.S32.HI R0, RZ, 0x3, R7.reuse ;  /* 0x00000003ff007819 */ /* 0x100fe40000011407 */
[----:B------:R-:W-:-:S02]  /*04f0*/  SHF.R.S32.HI R7, RZ, 0x1f, R7 ;  /* 0x0000001fff077819 */ /* 0x000fc40000011407 */
[----:B------:R-:W-:Y:S02]  /*0500*/  ISETP.GE.U32.AND P5, PT, R6, 0x2, PT ;  /* 0x000000020600780c */ /* 0x000fe40003fa6070 */
[----:B------:R-:W-:Y:S02]  /*0510*/  LEA.HI R7, R7, R0, RZ, 0x2 ;  /* 0x0000000007077211 */ /* 0x000fe400078f10ff */
[----:B--2---:R-:W-:Y:S02]  /*0520*/  ISETP.EQ.U32.AND P3, PT, R12, 0x1, PT ;  /* 0x000000010c00780c */ /* 0x004fe40003f62070 */
[----:B-1----:R-:W-:Y:S01]  /*0530*/  I2FP.F32.U32 R9, R4 ;  /* 0x0000000400097245 */ /* 0x002fe20000201000 */
[----:B------:R-:W-:Y:S01]  /*0540*/  VOTEU.ALL UP0, P0 ;  /* 0x00000000003f7886 */ /* 0x000fe20000000000 */
[----:B------:R-:W-:Y:S01]  /*0550*/  LOP3.LUT R7, R7, 0xfffffffc, RZ, 0xc0, !PT ;  /* 0xfffffffc07077812 */ /* 0x000fe200078ec0ff */
[----:B------:R-:W-:Y:S02]  /*0560*/  VOTEU.ALL UP1, P0 ;  /* 0x00000000003f7886 */ /* 0x000fe40000020000 */
[----:B------:R-:W-:Y:S01]  /*0570*/  FMUL R11, R9, UR4 ;  /* 0x00000004090b7c20 */ /* 0x000fe20008400000 */
[----:B------:R-:W-:Y:S01]  /*0580*/  IMAD.IADD R9, R3, 0x1, -R8 ;  /* 0x0000000103097824 */ /* 0x000fe200078e0a08 */
[----:B-----5:R-:W-:Y:S01]  /*0590*/  I2FP.F32.U32 R8, UR8 ;  /* 0x0000000800087c45 */ /* 0x020fe20008201000 */
[----:B------:R-:W-:Y:S01]  /*05a0*/  IMAD.IADD R0, R0, 0x1, -R7 ;  /* 0x0000000100007824 */ /* 0x000fe200078e0a07 */
[----:B------:R-:W0:Y:S01]  /*05b0*/  @!UP0 S2UR UR7, SR_CgaCtaId ;  /* 0x00000000000789c3 */ /* 0x000e220000008800 */
[----:B------:R-:W-:Y:S01]  /*05c0*/  ULDC UR4, c[0x0][0x150] ;  /* 0x0000540000047ab9 */ /* 0x000fe20000000800 */
[----:B------:R-:W1:Y:S01]  /*05d0*/  F2I.U32.TRUNC.NTZ R11, R11 ;  /* 0x0000000b000b7305 */ /* 0x000e62000020f000 */
[----:B------:R-:W-:Y:S01]  /*05e0*/  FMUL R8, R8, UR4 ;  /* 0x0000000408087c20 */ /* 0x000fe20008400000 */
[----:B------:R-:W-:Y:S01]  /*05f0*/  SHF.R.S32.HI R3, RZ, 0x1f, R2 ;  /* 0x0000001fff037819 */ /* 0x000fe20000011402 */
[----:B------:R-:W-:Y:S01]  /*0600*/  IMAD R9, R9, 0x4, R0 ;  /* 0x0000000409097824 */ /* 0x000fe200078e0200 */
[----:B------:R-:W-:Y:S01]  /*0610*/  UMOV UR4, 0x20 ;  /* 0x0000002000047882 */ /* 0x000fe20000000000 */
[----:B------:R-:W-:Y:S01]  /*0620*/  @!UP0 UMOV UR6, 0x400 ;  /* 0x0000040000068882 */ /* 0x000fe20000000000 */
[----:B------:R-:W2:Y:S01]  /*0630*/  LDC R7, c[0x0][0x148] ;  /* 0x00005200ff077b82 */ /* 0x000ea20000000800 */
[----:B------:R-:W-:Y:S01]  /*0640*/  LEA.HI R3, R3, R2, RZ, 0x2 ;  /* 0x0000000203037211 */ /* 0x000fe200078f10ff */
[----:B------:R-:W5:Y:S01]  /*0650*/  F2I.U32.TRUNC.NTZ R8, R8 ;  /* 0x0000000800087305 */ /* 0x000f62000020f000 */
[----:B------:R-:W-:Y:S01]  /*0660*/  IMAD.SHL.U32 R22, R9, 0x4, RZ ;  /* 0x0000000409167824 */ /* 0x000fe200078e00ff */
[----:B------:R-:W-:-:S04]  /*0670*/  @!UP0 UIADD3 UR4, -UR4, 0x100000, URZ ;  /* 0x0010000004048890 */ /* 0x000fc8000fffe13f */
[----:B------:R-:W-:Y:S02]  /*0680*/  @!UP0 USHF.L.U32 UR5, UR4, 0xb, URZ ;  /* 0x0000000b04058899 */ /* 0x000fe4000800063f */
[----:B------:R-:W-:Y:S01]  /*0690*/  @!UP0 USHF.L.U32 UR4, UR4, 0x1, URZ ;  /* 0x0000000104048899 */ /* 0x000fe2000800063f */
[----:B------:R-:W-:Y:S02]  /*06a0*/  LOP3.LUT R3, R3, 0xfffffffc, RZ, 0xc0, !PT ;  /* 0xfffffffc03037812 */ /* 0x000fe400078ec0ff */
[----:B------:R-:W-:Y:S01]  /*06b0*/  LOP3.LUT R22, R9, 0xc, R22, 0x78, !PT ;  /* 0x0000000c09167812 */ /* 0x000fe200078e7816 */
[----:B-1----:R-:W-:Y:S02]  /*06c0*/  IMAD.MOV R21, RZ, RZ, -R11 ;  /* 0x000000ffff157224 */ /* 0x002fe400078e0a0b */
[----:B------:R-:W-:Y:S01]  /*06d0*/  IMAD.IADD R0, R2, 0x1, -R3 ;  /* 0x0000000102007824 */ /* 0x000fe200078e0a03 */
[----:B0-----:R-:W-:Y:S01]  /*06e0*/  @!UP0 ULEA UR6, UR7, UR6, 0x18 ;  /* 0x0000000607068291 */ /* 0x001fe2000f8ec03f */
[----:B-----5:R-:W-:-:S03]  /*06f0*/  IMAD.MOV R3, RZ, RZ, -R8 ;  /* 0x000000ffff037224 */ /* 0x020fc600078e0a08 */
[----:B------:R-:W-:Y:S01]  /*0700*/  ISETP.NE.AND P1, PT, R0, 0x3, PT ;  /* 0x000000030000780c */ /* 0x000fe20003f25270 */
[----:B------:R-:W-:Y:S01]  /*0710*/  VOTEU.ALL UP0, P0 ;  /* 0x00000000003f7886 */ /* 0x000fe20000000000 */
[----:B------:R-:W-:Y:S01]  /*0720*/  ISETP.LT.U32.AND P0, PT, R22, 0x2, !P2 ;  /* 0x000000021600780c */ /* 0x000fe20005701070 */
[----:B---3--:R-:W-:Y:S01]  /*0730*/  IMAD R3, R10, R3, UR8 ;  /* 0x000000080a037e24 */ /* 0x008fe2000f8e0203 */
[----:B------:R-:W-:Y:S01]  /*0740*/  ISETP.EQ.OR P1, PT, R0, RZ, !P1 ;  /* 0x000000ff0000720c */ /* 0x000fe20004f22670 */
[----:B--2---:R-:W-:Y:S01]  /*0750*/  IMAD R9, R7, R21, R4 ;  /* 0x0000001507097224 */ /* 0x004fe200078e0204 */
[C---:B------:R-:W-:Y:S02]  /*0760*/  ISETP.NE.AND P2, PT, R5.reuse, RZ, PT ;  /* 0x000000ff0500720c */ /* 0x040fe40003f45270 */
[----:B------:R-:W-:Y:S01]  /*0770*/  ISETP.EQ.AND P1, PT, R5, RZ, P1 ;  /* 0x000000ff0500720c */ /* 0x000fe20000f22270 */
[----:B------:R-:W0:Y:S02]  /*0780*/  FENCE.VIEW.ASYNC.S ;  /* 0x00000000000073c6 */ /* 0x000e240000000000 */
[----:B0-----:R0:W1:Y:S01]  /*0790*/  @!UP0 SYNCS.EXCH.64 URZ, [UR6+0xa0], UR4 ;  /* 0x0000a004063f85b2 */ /* 0x0010620008000100 */
[----:B------:R-:W-:-:S02]  /*07a0*/  ISETP.NE.AND P4, PT, R9, R22, PT ;  /* 0x000000160900720c */ /* 0x000fc40003f85270 */
[----:B------:R-:W-:Y:S02]  /*07b0*/  SEL R19, RZ, 0x1, !P1 ;  /* 0x00000001ff137807 */ /* 0x000fe40004800000 */
[----:B------:R-:W-:Y:S02]  /*07c0*/  ISETP.EQ.OR P4, PT, R3, RZ, !P4 ;  /* 0x000000ff0300720c */ /* 0x000fe40006782670 */
[----:B------:R-:W-:Y:S02]  /*07d0*/  SEL R19, R19, 0x2, P5 ;  /* 0x0000000213137807 */ /* 0x000fe40002800000 */
[----:B------:R-:W-:-:S04]  /*07e0*/  PLOP3.LUT P0, PT, P0, P4, PT, 0x80, 0x0 ;  /* 0x000000000000781c */ /* 0x000fc80000709070 */
[----:B------:R-:W-:Y:S01]  /*07f0*/  P2R R156, PR, RZ, 0x1 ;  /* 0x00000001ff9c7803 */ /* 0x000fe20000000000 */
[----:B------:R0:W2:Y:S01]  /*0800*/  @!UP1 SYNCS.EXCH.64 URZ, [UR6+0xa8], UR4 ;  /* 0x0000a804063f95b2 */ /* 0x0000a20008000100 */
[----:B------:R-:W-:Y:S01]  /*0810*/  NOP ;  /* 0x0000000000007918 */ /* 0x000fe20000000000 */
[----:B------:R-:W-:Y:S06]  /*0820*/  @!P3 BRA `(.L_x_4) ;  /* 0x000000000008b947 */ /* 0x000fec0003800000 */
[----:B-12-4-:R-:W-:Y:S01]  /*0830*/  UCGABAR_ARV ;  /* 0x00000000000079c7 */ /* 0x016fe20008000000 */
[----:B------:R-:W-:Y:S05]  /*0840*/  BRA `(.L_x_5) ;  /* 0x0000000000047947 */ /* 0x000fea0003800000 */
.L_x_4:
[----:B-12-4-:R-:W-:Y:S01]  /*0850*/  NOP ;  /* 0x0000000000007918 */ /* 0x016fe20000000000 */
.L_x_5:
[----:B------:R-:W1:Y:S01]  /*0860*/  LDC R2, c[0x0][0x65c] ;  /* 0x00019700ff027b82 */ /* 0x000e620000000800 */
[----:B------:R-:W-:Y:S02]  /*0870*/  IMAD.U32 R8, RZ, RZ, UR8 ;  /* 0x00000008ff087e24 */ /* 0x000fe4000f8e00ff */
[----:B------:R-:W-:Y:S01]  /*0880*/  IMAD.MOV.U32 R9, RZ, RZ, RZ ;  /* 0x000000ffff097224 */ /* 0x000fe200078e00ff */
[----:B-1----:R-:W-:-:S04]  /*0890*/  ISETP.NE.AND P1, PT, R2, 0x1, PT ;  /* 0x000000010200780c */ /* 0x002fc80003f25270 */
[----:B------:R-:W-:-:S09]  /*08a0*/  P2R R5, PR, RZ, 0x2 ;  /* 0x00000002ff057803 */ /* 0x000fd20000000000 */
[----:B------:R-:W1:Y:S01]  /*08b0*/  @P1 LDC R17, c[0x0][0x10] ;  /* 0x00000400ff111b82 */ /* 0x000e620000000800 */
[----:B------:R-:W-:Y:S02]  /*08c0*/  @P1 IMAD.MOV.U32 R5, RZ, RZ, RZ ;  /* 0x000000ffff051224 */ /* 0x000fe400078e00ff */
[----:B------:R-:W-:-:S05]  /*08d0*/  @P1 IMAD.MOV.U32 R13, RZ, RZ, RZ ;  /* 0x000000ffff0d1224 */ /* 0x000fca00078e00ff */
[----:B------:R-:W2:Y:S01]  /*08e0*/  @!P1 LDC R11, c[0x0][0xc] ;  /* 0x00000300ff0b9b82 */ /* 0x000ea20000000800 */
[----:B-1----:R-:W-:-:S04]  /*08f0*/  @P1 IMAD.WIDE.U32 R16, R17, UR8, R4 ;  /* 0x0000000811101c25 */ /* 0x002fc8000f8e0004 */
[----:B------:R-:W-:Y:S02]  /*0900*/  @P1 IMAD.IADD R17, R17, 0x1, R13 ;  /* 0x0000000111111824 */ /* 0x000fe400078e020d */
[----:B--2---:R-:W-:-:S04]  /*0910*/  @!P1 IMAD.WIDE.U32 R8, R4, R11, R8 ;  /* 0x0000000b04089225 */ /* 0x004fc800078e0008 */
[----:B------:R-:W-:Y:S02]  /*0920*/  @!P1 IMAD.MOV.U32 R16, RZ, RZ, R8 ;  /* 0x000000ffff109224 */ /* 0x000fe400078e0008 */
[----:B------:R-:W-:Y:S01]  /*0930*/  @!P1 IMAD.MOV.U32 R17, RZ, RZ, R9 ;  /* 0x000000ffff119224 */ /* 0x000fe200078e0009 */
[----:B------:R-:W-:Y:S06]  /*0940*/  @!P3 BRA `(.L_x_6) ;  /* 0x00000000000cb947 */ /* 0x000fec0003800000 */
[----:B------:R-:W-:Y:S01]  /*0950*/  UCGABAR_WAIT ;  /* 0x0000000000007dc7 */ /* 0x000fe20008000000 */
[----:B------:R-:W-:Y:S01]  /*0960*/  CCTL.IVALL ;  /* 0x00000000ff00798f */ /* 0x000fe20002000000 */
[----:B------:R-:W-:Y:S05]  /*0970*/  BRA `(.L_x_7) ;  /* 0x0000000000047947 */ /* 0x000fea0003800000 */
.L_x_6:
[----:B------:R-:W-:Y:S06]  /*0980*/  BAR.SYNC.DEFER_BLOCKING 0x0 ;  /* 0x0000000000007b1d */ /* 0x000fec0000010000 */
.L_x_7:
[----:B------:R-:W-:Y:S05]  /*0990*/  @!P2 BRA `(.L_x_8) ;  /* 0x0000009400e0a947 */ /* 0x000fea0003800000 */
[----:B------:R-:W-:-:S13]  /*09a0*/  ISETP.GT.U32.AND P0, PT, R6, 0x1, PT ;  /* 0x000000010600780c */ /* 0x000fda0003f04070 */
[----:B0-----:R-:W-:Y:S05]  /*09b0*/  @P0 EXIT ;  /* 0x000000000000094d */ /* 0x001fea0003800000 */
[----:B------:R-:W-:Y:S01]  /*09c0*/  ULDC.64 UR4, c[0x0][0x650] ;  /* 0x0001940000047ab9 */ /* 0x000fe20000000a00 */
[----:B------:R-:W-:Y:S01]  /*09d0*/  PRMT R0, RZ, 0x7610, R0 ;  /* 0x00007610ff007816 */ /* 0x000fe20000000000 */
[----:B------:R-:W-:Y:S01]  /*09e0*/  IMAD.MOV.U32 R153, RZ, RZ, -0x1 ;  /* 0xffffffffff997424 */ /* 0x000fe200078e00ff */
[----:B------:R-:W-:Y:S01]  /*09f0*/  ISETP.GE.U32.AND P0, PT, R16, UR4, PT ;  /* 0x0000000410007c0c */ /* 0x000fe2000bf06070 */
[----:B------:R-:W-:Y:S02]  /*0a00*/  IMAD.MOV.U32 R152, RZ, RZ, -0x1 ;  /* 0xffffffffff987424 */ /* 0x000fe400078e00ff */
[----:B------:R-:W-:Y:S01]  /*0a10*/  IMAD.MOV.U32 R23, RZ, RZ, -0x1 ;  /* 0xffffffffff177424 */ /* 0x000fe200078e00ff */
[----:B------:R-:W-:-:S13]  /*0a20*/  ISETP.GE.U32.AND.EX P0, PT, R17, UR5, PT, P0 ;  /* 0x0000000511007c0c */ /* 0x000fda000bf06100 */
[----:B------:R-:W-:Y:S05]  /*0a30*/  @P0 BRA `(.L_x_9) ;  /* 0x00000004002c0947 */ /* 0x000fea0003800000 */
[----:B------:R-:W0:Y:S01]  /*0a40*/  LDC.64 R24, c[0x0][0x628] ;  /* 0x00018a00ff187b82 */ /* 0x000e220000000a00 */
[----:B------:R-:W-:Y:S02]  /*0a50*/  IMAD.MOV.U32 R8, RZ, RZ, R16 ;  /* 0x000000ffff087224 */ /* 0x000fe400078e0010 */
[----:B------:R-:W-:-:S05]  /*0a60*/  IMAD.MOV.U32 R9, RZ, RZ, R17 ;  /* 0x000000ffff097224 */ /* 0x000fca00078e0011 */
[----:B------:R-:W1:Y:S08]  /*0a70*/  LDC R0, c[0x0][0x630] ;  /* 0x00018c00ff007b82 */ /* 0x000e700000000800 */
[----:B------:R-:W2:Y:S01]  /*0a80*/  LDC.64 R26, c[0x0][0x620] ;  /* 0x00018800ff1a7b82 */ /* 0x000ea20000000a00 */
[----:B0-----:R-:W-:-:S04]  /*0a90*/  ISETP.NE.U32.AND P0, PT, R24, RZ, PT ;  /* 0x000000ff1800720c */ /* 0x001fc80003f05070 */
[----:B------:R-:W-:-:S13]  /*0aa0*/  ISETP.NE.AND.EX P0, PT, R25, RZ, PT, P0 ;  /* 0x000000ff1900720c */ /* 0x000fda0003f05300 */
[----:B-12---:R-:W-:Y:S05]  /*0ab0*/  @!P0 BRA `(.L_x_10) ;  /* 0x0000000000288947 */ /* 0x006fea0003800000 */
[----:B------:R-:W0:Y:S02]  /*0ac0*/  LDC R13, c[0x0][0x634] ;  /* 0x00018d00ff0d7b82 */ /* 0x000e240000000800 */
[----:B0-----:R-:W-:-:S05]  /*0ad0*/  IADD3 R13, P0, R16, R13, RZ ;  /* 0x0000000d100d7210 */ /* 0x001fca0007f1e0ff */
[----:B------:R-:W-:-:S04]  /*0ae0*/  IMAD.X R15, RZ, RZ, R17, P0 ;  /* 0x000000ffff0f7224 */ /* 0x000fc800000e0611 */
[----:B------:R-:W-:-:S04]  /*0af0*/  IMAD.WIDE.U32 R8, R15, R24, RZ ;  /* 0x000000180f087225 */ /* 0x000fc800078e00ff */
[----:B------:R-:W-:-:S04]  /*0b00*/  IMAD.WIDE.U32 R10, P0, R13, R25, R8 ;  /* 0x000000190d0a7225 */ /* 0x000fc80007800008 */
[----:B------:R-:W-:-:S04]  /*0b10*/  IMAD.WIDE.U32 R8, R13, R24, RZ ;  /* 0x000000180d087225 */ /* 0x000fc800078e00ff */
[----:B------:R-:W-:Y:S01]  /*0b20*/  IMAD.X R13, RZ, RZ, RZ, P0 ;  /* 0x000000ffff0d7224 */ /* 0x000fe200000e06ff */
[----:B------:R-:W-:Y:S01]  /*0b30*/  IADD3 RZ, P0, R9, R10, RZ ;  /* 0x0000000a09ff7210 */ /* 0x000fe20007f1e0ff */
[----:B------:R-:W-:-:S04]  /*0b40*/  IMAD.MOV.U32 R12, RZ, RZ, R11 ;  /* 0x000000ffff0c7224 */ /* 0x000fc800078e000b */
[----:B------:R-:W-:-:S08]  /*0b50*/  IMAD.WIDE.U32.X R8, R15, R25, R12, P0 ;  /* 0x000000190f087225 */ /* 0x000fd000000e040c */
.L_x_10:
[----:B------:R-:W0:Y:S01]  /*0b60*/  LDC.64 R24, c[0x0][0x640] ;  /* 0x00019000ff187b82 */ /* 0x000e220000000a00 */
[-CC-:B------:R-:W-:Y:S01]  /*0b70*/  SHF.R.U64 R28, R8, R0.reuse, R9.reuse ;  /* 0x00000000081c7219 */ /* 0x180fe20000001209 */
[----:B------:R-:W-:Y:S01]  /*0b80*/  IMAD R30, R7, R21, R4 ;  /* 0x00000015071e7224 */ /* 0x000fe200078e0204 */
[----:B------:R-:W-:Y:S01]  /*0b90*/  SHF.R.U32.HI R0, RZ, R0, R9 ;  /* 0x00000000ff007219 */ /* 0x000fe20000011609 */
[----:B------:R-:W-:Y:S01]  /*0ba0*/  IMAD.MOV.U32 R21, RZ, RZ, 0x1 ;  /* 0x00000001ff157424 */ /* 0x000fe200078e00ff */
[----:B------:R-:W-:-:S03]  /*0bb0*/  IADD3 R5, P0, RZ, -R28, RZ ;  /* 0x8000001cff057210 */ /* 0x000fc60007f1e0ff */
[----:B------:R-:W1:Y:S02]  /*0bc0*/  LDC R6, c[0x0][0x618] ;  /* 0x00018600ff067b82 */ /* 0x000e640000000800 */
[----:B------:R-:W-:-:S04]  /*0bd0*/  IMAD.X R9, RZ, RZ, ~R0, P0 ;  /* 0x000000ffff097224 */ /* 0x000fc800000e0e00 */
[-C--:B------:R-:W-:Y:S02]  /*0be0*/  IMAD R0, R9, R26.reuse, RZ ;  /* 0x0000001a09007224 */ /* 0x080fe400078e02ff */
[----:B------:R-:W2:Y:S01]  /*0bf0*/  LDC R11, c[0x0][0x608] ;  /* 0x00018200ff0b7b82 */ /* 0x000ea20000000800 */
[----:B------:R-:W-:-:S04]  /*0c00*/  IMAD.WIDE.U32 R8, R5, R26, R16 ;  /* 0x0000001a05087225 */ /* 0x000fc800078e0010 */
[----:B------:R-:W-:-:S03]  /*0c10*/  IMAD R5, R5, R27, R0 ;  /* 0x0000001b05057224 */ /* 0x000fc600078e0200 */
[----:B------:R-:W3:Y:S01]  /*0c20*/  LDC R12, c[0x0][0x658] ;  /* 0x00019600ff0c7b82 */ /* 0x000ee20000000800 */
[----:B0-----:R-:W-:Y:S01]  /*0c30*/  ISETP.NE.U32.AND P0, PT, R24, RZ, PT ;  /* 0x000000ff1800720c */ /* 0x001fe20003f05070 */
[----:B------:R-:W-:Y:S02]  /*0c40*/  IMAD.IADD R5, R9, 0x1, R5 ;  /* 0x0000000109057824 */ /* 0x000fe400078e0205 */
[----:B------:R-:W-:Y:S01]  /*0c50*/  IMAD.MOV.U32 R9, RZ, RZ, -0x1 ;  /* 0xffffffffff097424 */ /* 0x000fe200078e00ff */
[----:B------:R-:W-:-:S03]  /*0c60*/  ISETP.NE.AND.EX P0, PT, R25, RZ, PT, P0 ;  /* 0x000000ff1900720c */ /* 0x000fc60003f05300 */
[----:B------:R-:W0:Y:S01]  /*0c70*/  LDC R15, c[0x0][0x600] ;  /* 0x00018000ff0f7b82 */ /* 0x000e220000000800 */
[-CC-:B-1----:R-:W-:Y:S02]  /*0c80*/  SHF.R.U64 R13, R8, R6.reuse, R5.reuse ;  /* 0x00000006080d7219 */ /* 0x182fe40000001205 */
[----:B------:R-:W-:-:S05]  /*0c90*/  SHF.R.U32.HI R0, RZ, R6, R5 ;  /* 0x00000006ff007219 */ /* 0x000fca0000011605 */
[----:B------:R-:W1:Y:S01]  /*0ca0*/  LDC R14, c[0x0][0x648] ;  /* 0x00019200ff0e7b82 */ /* 0x000e620000000800 */
[-CC-:B--2---:R-:W-:Y:S02]  /*0cb0*/  SHF.R.U64 R27, R13, R11.reuse, R0.reuse ;  /* 0x0000000b0d1b7219 */ /* 0x184fe40000001200 */
[----:B------:R-:W-:-:S05]  /*0cc0*/  SHF.R.U32.HI R5, RZ, R11, R0 ;  /* 0x0000000bff057219 */ /* 0x000fca0000011600 */
[----:B------:R-:W2:Y:S01]  /*0cd0*/  LDC R20, c[0x0][0x638] ;  /* 0x00018e00ff147b82 */ /* 0x000ea20000000800 */
[-CC-:B---3--:R-:W-:Y:S02]  /*0ce0*/  SHF.R.U64 R26, R27, R12.reuse, R5.reuse ;  /* 0x0000000c1b1a7219 */ /* 0x188fe40000001205 */
[-C--:B------:R-:W-:Y:S02]  /*0cf0*/  SHF.L.U32 R0, R9, R12.reuse, RZ ;  /* 0x0000000c09007219 */ /* 0x080fe400000006ff */
[----:B------:R-:W-:Y:S01]  /*0d00*/  SHF.R.U32.HI R5, RZ, R12, R5 ;  /* 0x0000000cff057219 */ /* 0x000fe20000011605 */
[----:B------:R-:W-:Y:S01]  /*0d10*/  IMAD.MOV.U32 R4, RZ, RZ, R26 ;  /* 0x000000ffff047224 */ /* 0x000fe200078e001a */
[----:B------:R-:W-:Y:S01]  /*0d20*/  LOP3.LUT R10, RZ, R0, RZ, 0x33, !PT ;  /* 0x00000000ff0a7212 */ /* 0x000fe200078e33ff */
[----:B------:R-:W3:Y:S01]  /*0d30*/  LDC R23, c[0x0][0x610] ;  /* 0x00018400ff177b82 */ /* 0x000ee20000000800 */
[----:B------:R-:W-:Y:S05]  /*0d40*/  @!P0 BRA `(.L_x_11) ;  /* 0x0000000000288947 */ /* 0x000fea0003800000 */
[----:B------:R-:W4:Y:S02]  /*0d50*/  LDC R9, c[0x0][0x64c] ;  /* 0x00019300ff097b82 */ /* 0x000f240000000800 */
[----:B----4-:R-:W-:-:S05]  /*0d60*/  IADD3 R9, P0, R26, R9, RZ ;  /* 0x000000091a097210 */ /* 0x010fca0007f1e0ff */
        /* <DEDUP_REMOVED lines=8> */
.L_x_11:
[----:B-1----:R-:W-:Y:S01]  /*0df0*/  SHF.R.U64 R4, R4, R14, R5 ;  /* 0x0000000e04047219 */ /* 0x002fe20000001205 */
[----:B0-----:R-:W-:Y:S01]  /*0e00*/  VIADD R6, R15, 0xffffffff ;  /* 0xffffffff0f067836 */ /* 0x001fe20000000000 */
[----:B------:R-:W-:Y:S02]  /*0e10*/  SHF.L.U32 R0, R21, R12, RZ ;  /* 0x0000000c15007219 */ /* 0x000fe400000006ff */
[----:B------:R-:W-:Y:S01]  /*0e20*/  LOP3.LUT R5, R27, R10, RZ, 0xc0, !PT ;  /* 0x0000000a1b057212 */ /* 0x000fe200078ec0ff */
[----:B------:R-:W-:Y:S01]  /*0e30*/  IMAD.MOV R7, RZ, RZ, -R4 ;  /* 0x000000ffff077224 */ /* 0x000fe200078e0a04 */
[----:B------:R-:W-:Y:S02]  /*0e40*/  SEL R3, R3, R30, !P1 ;  /* 0x0000001e03037207 */ /* 0x000fe40004800000 */
[----:B------:R-:W-:Y:S01]  /*0e50*/  LOP3.LUT R6, R13, R6, RZ, 0xc0, !PT ;  /* 0x000000060d067212 */ /* 0x000fe200078ec0ff */
[----:B------:R-:W-:Y:S02]  /*0e60*/  IMAD R4, R0, R4, R5 ;  /* 0x0000000400047224 */ /* 0x000fe400078e0205 */
[----:B--2---:R-:W-:-:S02]  /*0e70*/  IMAD R0, R7, R20, R26 ;  /* 0x0000001407007224 */ /* 0x004fc400078e021a */
[----:B---3--:R-:W-:Y:S02]  /*0e80*/  IMAD R3, R4, R23, R3 ;  /* 0x0000001704037224 */ /* 0x008fe400078e0203 */
[----:B------:R-:W-:Y:S02]  /*0e90*/  IMAD.MOV.U32 R5, RZ, RZ, 0x1 ;  /* 0x00000001ff057424 */ /* 0x000fe400078e00ff */
[----:B------:R-:W-:Y:S02]  /*0ea0*/  IMAD R4, R0, R15, R6 ;  /* 0x0000000f00047224 */ /* 0x000fe400078e0206 */
[----:B------:R-:W-:Y:S01]  /*0eb0*/  IMAD.MOV.U32 R23, RZ, RZ, R28 ;  /* 0x000000ffff177224 */ /* 0x000fe200078e001c */
[----:B------:R-:W-:Y:S02]  /*0ec0*/  PRMT R0, R5, 0x7610, R0 ;  /* 0x0000761005007816 */ /* 0x000fe40000000000 */
[----:B------:R-:W-:Y:S02]  /*0ed0*/  SEL R152, R4, R3, !P1 ;  /* 0x0000000304987207 */ /* 0x000fe40004800000 */
[----:B------:R-:W-:-:S07]  /*0ee0*/  SEL R153, R3, R4, !P1 ;  /* 0x0000000403997207 */ /* 0x000fce0004800000 */
.L_x_9:
[----:B------:R-:W-:-:S08]  /*0ef0*/  NOP ;  /* 0x0000000000007918 */ /* 0x000fd00000000000 */
[----:B------:R-:W0:Y:S02]  /*0f00*/  USETMAXREG.TRY_ALLOC.CTAPOOL UP0, 0xe8 ;  /* 0x000000e8000079c8 */ /* 0x000e240008000600 */
[----:B0-----:R-:W-:-:S13]  /*0f10*/  PLOP3.LUT P0, PT, PT, PT, UP0, 0x80, 0x0 ;  /* 0x000000000000781c */ /* 0x001fda0003f0f008 */
[----:B------:R-:W-:Y:S05]  /*0f20*/  @!P0 BRA `(.L_x_9) ;  /* 0xfffffffc00f08947 */ /* 0x000fea000383ffff */
[----:B------:R-:W-:Y:S01]  /*0f30*/  ULDC.64 UR4, c[0x0][0x598] ;  /* 0x0001660000047ab9 */ /* 0x000fe20000000a00 */
[----:B------:R-:W-:Y:S01]  /*0f40*/  ULDC.64 UR36, c[0x0][0x208] ;  /* 0x0000820000247ab9 */ /* 0x000fe20000000a00 */
[----:B------:R-:W-:-:S04]  /*0f50*/  ISETP.NE.U32.AND P0, PT, RZ, UR4, PT ;  /* 0x00000004ff007c0c */ /* 0x000fc8000bf05070 */
[----:B------:R-:W-:-:S13]  /*0f60*/  ISETP.NE.AND.EX P0, PT, RZ, UR5, PT, P0 ;  /* 0x00000005ff007c0c */ /* 0x000fda000bf05300 */
[----:B------:R-:W-:Y:S05]  /*0f70*/  @!P0 BRA `(.L_x_12) ;  /* 0x00000000001c8947 */ /* 0x000fea0003800000 */
[----:B------:R-:W0:Y:S02]  /*0f80*/  LDC.64 R4, c[0x0][0x598] ;  /* 0x00016600ff047b82 */ /* 0x000e240000000a00 */
[----:B0-----:R-:W2:Y:S02]  /*0f90*/  LDG.E.64 R4, desc[UR36][R4.64] ;  /* 0x0000002404047981 */ /* 0x001ea4000c1e1b00 */
[----:B--2---:R-:W-:-:S04]  /*0fa0*/  ISETP.NE.U32.AND P0, PT, R4, RZ, PT ;  /* 0x000000ff0400720c */ /* 0x004fc80003f05070 */
[----:B------:R-:W-:-:S13]  /*0fb0*/  ISETP.NE.AND.EX P0, PT, R5, RZ, PT, P0 ;  /* 0x000000ff0500720c */ /* 0x000fda0003f05300 */
[----:B------:R-:W-:Y:S05]  /*0fc0*/  @!P0 BRA `(.L_x_12) ;  /* 0x0000000000088947 */ /* 0x000fea0003800000 */
[----:B------:R0:W5:Y:S01]  /*0fd0*/  LD.E R154, desc[UR36][R4.64] ;  /* 0x00000024049a7980 */ /* 0x000162000c101900 */
[----:B------:R-:W-:Y:S05]  /*0fe0*/  BRA `(.L_x_13) ;  /* 0x0000000000247947 */ /* 0x000fea0003800000 */
.L_x_12:
[----:B------:R-:W-:Y:S02]  /*0ff0*/  ULDC.64 UR4, c[0x0][0x588] ;  /* 0x0001620000047ab9 */ /* 0x000fe40000000a00 */
[----:B------:R-:W-:-:S04]  /*1000*/  ISETP.NE.U32.AND P0, PT, RZ, UR4, PT ;  /* 0x00000004ff007c0c */ /* 0x000fc8000bf05070 */
[----:B------:R-:W-:-:S13]  /*1010*/  ISETP.NE.AND.EX P0, PT, RZ, UR5, PT, P0 ;  /* 0x00000005ff007c0c */ /* 0x000fda000bf05300 */
[----:B------:R-:W-:Y:S05]  /*1020*/  @!P0 BRA `(.L_x_14) ;  /* 0x00000000000c8947 */ /* 0x000fea0003800000 */
[----:B------:R-:W0:Y:S02]  /*1030*/  LDC.64 R154, c[0x0][0x588] ;  /* 0x00016200ff9a7b82 */ /* 0x000e240000000a00 */
[----:B0-----:R1:W5:Y:S01]  /*1040*/  LDG.E R154, desc[UR36][R154.64] ;  /* 0x000000249a9a7981 */ /* 0x001362000c1e1900 */
[----:B------:R-:W-:Y:S05]  /*1050*/  BRA `(.L_x_13) ;  /* 0x0000000000087947 */ /* 0x000fea0003800000 */
.L_x_14:
[----:B------:R-:W-:Y:S02]  /*1060*/  ULDC UR4, c[0x0][0x580] ;  /* 0x0001600000047ab9 */ /* 0x000fe40000000800 */
[----:B------:R-:W-:-:S07]  /*1070*/  IMAD.U32 R154, RZ, RZ, UR4 ;  /* 0x00000004ff9a7e24 */ /* 0x000fce000f8e00ff */
.L_x_13:
[----:B------:R-:W-:Y:S02]  /*1080*/  ULDC.64 UR4, c[0x0][0x5a0] ;  /* 0x0001680000047ab9 */ /* 0x000fe40000000a00 */
[----:B------:R-:W-:-:S04]  /*1090*/  ISETP.NE.U32.AND P0, PT, RZ, UR4, PT ;  /* 0x00000004ff007c0c */ /* 0x000fc8000bf05070 */
[----:B------:R-:W-:-:S13]  /*10a0*/  ISETP.NE.AND.EX P0, PT, RZ, UR5, PT, P0 ;  /* 0x00000005ff007c0c */ /* 0x000fda000bf05300 */
[----:B------:R-:W-:Y:S05]  /*10b0*/  @!P0 BRA `(.L_x_15) ;  /* 0x00000000001c8947 */ /* 0x000fea0003800000 */
[----:B0-----:R-:W0:Y:S02]  /*10c0*/  LDC.64 R4, c[0x0][0x5a0] ;  /* 0x00016800ff047b82 */ /* 0x001e240000000a00 */
[----:B0-----:R-:W2:Y:S02]  /*10d0*/  LDG.E.64 R4, desc[UR36][R4.64] ;  /* 0x0000002404047981 */ /* 0x001ea4000c1e1b00 */
[----:B--2---:R-:W-:-:S04]  /*10e0*/  ISETP.NE.U32.AND P0, PT, R4, RZ, PT ;  /* 0x000000ff0400720c */ /* 0x004fc80003f05070 */
[----:B------:R-:W-:-:S13]  /*10f0*/  ISETP.NE.AND.EX P0, PT, R5, RZ, PT, P0 ;  /* 0x000000ff0500720c */ /* 0x000fda0003f05300 */
[----:B------:R-:W-:Y:S05]  /*1100*/  @!P0 BRA `(.L_x_15) ;  /* 0x0000000000088947 */ /* 0x000fea0003800000 */
[----:B-1----:R0:W5:Y:S01]  /*1110*/  LD.E R155, desc[UR36][R4.64] ;  /* 0x00000024049b7980 */ /* 0x002162000c101900 */
[----:B------:R-:W-:Y:S05]  /*1120*/  BRA `(.L_x_16) ;  /* 0x0000000000247947 */ /* 0x000fea0003800000 */
.L_x_15:
[----:B------:R-:W-:Y:S02]  /*1130*/  ULDC.64 UR4, c[0x0][0x590] ;  /* 0x0001640000047ab9 */ /* 0x000fe40000000a00 */
[----:B------:R-:W-:-:S04]  /*1140*/  ISETP.NE.U32.AND P0, PT, RZ, UR4, PT ;  /* 0x00000004ff007c0c */ /* 0x000fc8000bf05070 */
[----:B------:R-:W-:-:S13]  /*1150*/  ISETP.NE.AND.EX P0, PT, RZ, UR5, PT, P0 ;  /* 0x00000005ff007c0c */ /* 0x000fda000bf05300 */
[----:B------:R-:W-:Y:S05]  /*1160*/  @!P0 BRA `(.L_x_17) ;  /* 0x00000000000c8947 */ /* 0x000fea0003800000 */
[----:B0-----:R-:W1:Y:S02]  /*1170*/  LDC.64 R4, c[0x0][0x590] ;  /* 0x00016400ff047b82 */ /* 0x001e640000000a00 */
[----:B-1----:R1:W5:Y:S01]  /*1180*/  LDG.E R155, desc[UR36][R4.64] ;  /* 0x00000024049b7981 */ /* 0x002362000c1e1900 */
[----:B------:R-:W-:Y:S05]  /*1190*/  BRA `(.L_x_16) ;  /* 0x0000000000087947 */ /* 0x000fea0003800000 */
.L_x_17:
[----:B------:R-:W-:Y:S02]  /*11a0*/  ULDC UR4, c[0x0][0x584] ;  /* 0x0001610000047ab9 */ /* 0x000fe40000000800 */
[----:B-1----:R-:W-:-:S07]  /*11b0*/  IMAD.U32 R155, RZ, RZ, UR4 ;  /* 0x00000004ff9b7e24 */ /* 0x002fce000f8e00ff */
.L_x_16:
[----:B------:R-:W-:-:S13]  /*11c0*/  LOP3.LUT P0, RZ, R0, 0xff, RZ, 0xc0, !PT ;  /* 0x000000ff00ff7812 */ /* 0x000fda000780c0ff */
[----:B------:R-:W-:Y:S05]  /*11d0*/  @!P0 EXIT ;  /* 0x000000000000894d */ /* 0x000fea0003800000 */
[----:B------:R-:W-:Y:S01]  /*11e0*/  ULDC UR4, c[0x0][0x28c] ;  /* 0x0000a30000047ab9 */ /* 0x000fe20000000800 */
[----:B------:R-:W-:Y:S01]  /*11f0*/  LOP3.LUT R157, R19, 0x1, RZ, 0xfc, !PT ;  /* 0x00000001139d7812 */ /* 0x000fe200078efcff */
[----:B------:R-:W-:Y:S01]  /*1200*/  UIADD3 UR4, UR4, 0x1f, URZ ;  /* 0x0000001f04047890 */ /* 0x000fe2000fffe03f */
[----:B------:R-:W-:Y:S01]  /*1210*/  UMOV UR38, URZ ;  /* 0x0000003f00267c82 */ /* 0x000fe20008000000 */
[----:B------:R-:W-:Y:S02]  /*1220*/  UMOV UR39, URZ ;  /* 0x0000003f00277c82 */ /* 0x000fe40008000000 */
[----:B------:R-:W-:-:S04]  /*1230*/  USHF.R.S32.HI UR5, URZ, 0x1f, UR4 ;  /* 0x0000001f3f057899 */ /* 0x000fc80008011404 */
[----:B------:R-:W-:-:S04]  /*1240*/  ULEA.HI UR5, UR5, UR4, URZ, 0x5 ;  /* 0x0000000405057291 */ /* 0x000fc8000f8f283f */
[----:B------:R-:W-:-:S12]  /*1250*/  USHF.R.S32.HI UR40, URZ, 0x5, UR5 ;  /* 0x000000053f287899 */ /* 0x000fd80008011405 */
.L_x_293:
[----:B------:R-:W-:Y:S01]  /*1260*/  LOP3.LUT R0, R18, 0x80, RZ, 0xc0, !PT ;  /* 0x0000008012007812 */ /* 0x000fe200078ec0ff */
[----:B--2---:R-:W2:Y:S01]  /*1270*/  S2UR UR7, SR_CgaCtaId ;  /* 0x00000000000779c3 */ /* 0x004ea20000008800 */
[----:B------:R-:W-:Y:S02]  /*1280*/  UMOV UR6, 0x400 ;  /* 0x0000040000067882 */ /* 0x000fe40000000000 */
[----:B------:R-:W-:-:S06]  /*1290*/  SHF.R.U32.HI R0, RZ, 0x7, R0 ;  /* 0x00000007ff007819 */ /* 0x000fcc0000011600 */
[----:B---3--:R-:W3:Y:S01]  /*12a0*/  SHFL.IDX PT, R0, R0, RZ, 0x1f ;  /* 0x00001fff00007589 */ /* 0x008ee200000e0000 */
[----:B--2---:R-:W-:Y:S01]  /*12b0*/  ULEA UR6, UR7, UR6, 0x18 ;  /* 0x0000000607067291 */ /* 0x004fe2000f8ec03f */
[----:B---3--:R-:W-:-:S13]  /*12c0*/  R2UR UR4, R0 ;  /* 0x00000000000472ca */ /* 0x008fda00000e0000 */
[----:B------:R-:W-:-:S04]  /*12d0*/  ULEA.HI UR5, UR4, UR4, URZ, 0x1 ;  /* 0x0000000404057291 */ /* 0x000fc8000f8f083f */
[----:B------:R-:W-:-:S04]  /*12e0*/  ULOP3.LUT UR5, UR5, 0xffffe, URZ, 0xc0, !UPT ;  /* 0x000ffffe05057892 */ /* 0x000fc8000f8ec03f */
[----:B------:R-:W-:-:S03]  /*12f0*/  UIADD3 UR5, UR4, -UR5, URZ ;  /* 0x8000000504057290 */ /* 0x000fc6000fffe03f */
[----:B------:R-:W-:Y:S01]  /*1300*/  ULDC UR4, c[0x0][0x28c] ;  /* 0x0000a30000047ab9 */ /* 0x000fe20000000800 */
[----:B------:R-:W-:Y:S01]  /*1310*/  ULEA UR5, UR5, UR6, 0xc ;  /* 0x0000000605057291 */ /* 0x000fe2000f8e603f */
[----:B------:R-:W-:-:S03]  /*1320*/  ISETP.LT.AND P0, PT, RZ, UR4, PT ;  /* 0x00000004ff007c0c */ /* 0x000fc6000bf01270 */
[----:B------:R-:W-:-:S04]  /*1330*/  UIADD3 UR5, UR5, 0x180, URZ ;  /* 0x0000018005057890 */ /* 0x000fc8000fffe03f */
[----:B------:R-:W-:-:S04]  /*1340*/  USHF.R.U32.HI UR5, URZ, 0x4, UR5 ;  /* 0x000000043f057899 */ /* 0x000fc80008011605 */
[----:B------:R-:W-:Y:S02]  /*1350*/  ULOP3.LUT UR41, UR5, 0x3fff, URZ, 0xc0, !UPT ;  /* 0x00003fff05297892 */ /* 0x000fe4000f8ec03f */
[----:B-1----:R-:W-:Y:S10]  /*1360*/  @P0 BRA `(.L_x_18) ;  /* 0x0000000000400947 */ /* 0x002ff40003800000 */
[----:B------:R-:W-:Y:S01]  /*1370*/  MOV R0, 0x0 ;  /* 0x0000000000007802 */ /* 0x000fe20000000f00 */
[----:B------:R-:W-:Y:S01]  /*1380*/  ULDC.64 UR4, c[0x4][0x68] ;  /* 0x01001a0000047ab9 */ /* 0x000fe20000000a00 */
[----:B------:R-:W-:Y:S01]  /*1390*/  ULDC.64 UR6, c[0x4][0x8] ;  /* 0x0100020000067ab9 */ /* 0x000fe20000000a00 */
[----:B01----:R-:W-:Y:S01]  /*13a0*/  IMAD.U32 R4, RZ, RZ, UR4 ;  /* 0x00000004ff047e24 */ /* 0x003fe2000f8e00ff */
[----:B------:R0:W1:Y:S01]  /*13b0*/  LDC.64 R14, c[0x4][R0] ;  /* 0x01000000000e7b82 */ /* 0x0000620000000a00 */
[----:B------:R-:W-:Y:S01]  /*13c0*/  IMAD.U32 R5, RZ, RZ, UR5 ;  /* 0x00000005ff057e24 */ /* 0x000fe2000f8e00ff */
[----:B------:R-:W-:Y:S01]  /*13d0*/  ULDC.64 UR4, c[0x4][0x70] ;  /* 0x01001c0000047ab9 */ /* 0x000fe20000000a00 */
[----:B------:R-:W-:Y:S02]  /*13e0*/  IMAD.U32 R10, RZ, RZ, UR6 ;  /* 0x00000006ff0a7e24 */ /* 0x000fe4000f8e00ff */
[----:B------:R-:W-:Y:S02]  /*13f0*/  IMAD.U32 R6, RZ, RZ, UR4 ;  /* 0x00000004ff067e24 */ /* 0x000fe4000f8e00ff */
[----:B------:R-:W-:-:S02]  /*1400*/  IMAD.U32 R7, RZ, RZ, UR5 ;  /* 0x00000005ff077e24 */ /* 0x000fc4000f8e00ff */
[----:B------:R-:W-:Y:S02]  /*1410*/  IMAD.U32 R11, RZ, RZ, UR7 ;  /* 0x00000007ff0b7e24 */ /* 0x000fe4000f8e00ff */
[----:B------:R-:W-:Y:S02]  /*1420*/  IMAD.MOV.U32 R8, RZ, RZ, 0x1e1 ;  /* 0x000001e1ff087424 */ /* 0x000fe400078e00ff */
[----:B------:R-:W-:Y:S02]  /*1430*/  IMAD.MOV.U32 R12, RZ, RZ, 0x1 ;  /* 0x00000001ff0c7424 */ /* 0x000fe400078e00ff */
[----:B0-----:R-:W-:-:S07]  /*1440*/  IMAD.MOV.U32 R13, RZ, RZ, RZ ;  /* 0x000000ffff0d7224 */ /* 0x001fce00078e00ff */
[----:B------:R-:W-:-:S07]  /*1450*/  LEPC R20, `(.L_x_18) ;  /* 0x000000001014794e */ /* 0x000fce0000000000 */
[----:B-1---5:R-:W-:Y:S05]  /*1460*/  CALL.ABS.NOINC R14 ;  /* 0x000000000e007343 */ /* 0x022fea0003c00000 */
.L_x_18:
[----:B------:R-:W-:-:S13]  /*1470*/  ISETP.NE.AND P0, PT, R157, 0x3, PT ;  /* 0x000000039d00780c */ /* 0x000fda0003f05270 */
[----:B------:R-:W-:Y:S05]  /*1480*/  @!P0 BRA `(.L_x_19) ;  /* 0x0000000000048947 */ /* 0x000fea0003800000 */
[----:B------:R-:W-:Y:S01]  /*1490*/  BPT.TRAP 0x1 ;  /* 0x000000040000795c */ /* 0x000fe20000300000 */
.L_x_19:
[----:B------:R-:W2:Y:S01]  /*14a0*/  S2UR UR5, SR_CgaCtaId ;  /* 0x00000000000579c3 */ /* 0x000ea20000008800 */
[----:B------:R-:W-:Y:S01]  /*14b0*/  UMOV UR4, 0x400 ;  /* 0x0000040000047882 */ /* 0x000fe20000000000 */
[----:B------:R-:W-:Y:S02]  /*14c0*/  IMAD.U32 R0, RZ, RZ, UR38 ;  /* 0x00000026ff007e24 */ /* 0x000fe4000f8e00ff */
[----:B------:R-:W-:-:S03]  /*14d0*/  IMAD.U32 R3, RZ, RZ, UR39 ;  /* 0x00000027ff037e24 */ /* 0x000fc6000f8e00ff */
[----:B------:R-:W-:Y:S01]  /*14e0*/  SHF.L.U32 R0, R0, 0x1f, RZ ;  /* 0x0000001f00007819 */ /* 0x000fe200000006ff */
[----:B--2---:R-:W-:-:S06]  /*14f0*/  ULEA UR4, UR5, UR4, 0x18 ;  /* 0x0000000405047291 */ /* 0x004fcc000f8ec03f */
[----:B------:R-:W-:-:S04]  /*1500*/  IMAD.U32 R6, RZ, RZ, UR4 ;  /* 0x00000004ff067e24 */ /* 0x000fc8000f8e00ff */
[----:B------:R-:W-:-:S04]  /*1510*/  IMAD R3, R3, 0x8, R6 ;  /* 0x0000000803037824 */ /* 0x000fc800078e0206 */
[----:B------:R2:W3:Y:S01]  /*1520*/  SYNCS.PHASECHK.TRANS64.TRYWAIT P1, [R3+URZ], R0 ;  /* 0x00000000030075a7 */ /* 0x0004e2000802017f */
[----:B------:R-:W-:Y:S05]  /*1530*/  @!P0 BRA `(.L_x_20) ;  /* 0x0000000000048947 */ /* 0x000fea0003800000 */
[----:B------:R-:W-:Y:S01]  /*1540*/  BPT.TRAP 0x1 ;  /* 0x000000040000795c */ /* 0x000fe20000300000 */
.L_x_20:
[----:B---3--:R-:W-:Y:S05]  /*1550*/  @P1 BRA `(.L_x_21) ;  /* 0x0000000000081947 */ /* 0x008fea0003800000 */
[----:B------:R-:W3:Y:S02]  /*1560*/  SYNCS.PHASECHK.TRANS64.TRYWAIT P1, [R3+URZ], R0 ;  /* 0x00000000030075a7 */ /* 0x000ee4000802017f */
[----:B---3--:R-:W-:Y:S05]  /*1570*/  @!P1 BRA `(.L_x_22) ;  /* 0x000000a400049947 */ /* 0x008fea0003800000 */
.L_x_21:
[----:B------:R-:W-:-:S04]  /*1580*/  UISETP.LT.AND UP0, UPT, UR40, 0x1, UPT ;  /* 0x000000012800788c */ /* 0x000fc8000bf01270 */
[----:B------:R-:W-:-:S06]  /*1590*/  USEL UR4, UR40, 0x1, UP0 ;  /* 0x0000000128047887 */ /* 0x000fcc0008000000 */
[----:B--23--:R-:W-:Y:S01]  /*15a0*/  IMAD.U32 R0, RZ, RZ, UR4 ;  /* 0x00000004ff007e24 */ /* 0x00cfe2000f8e00ff */
[----:B------:R-:W-:Y:S05]  /*15b0*/  WARPSYNC.ALL ;  /* 0x0000000000007948 */ /* 0x000fea0003800000 */
[----:B------:R-:W-:-:S04]  /*15c0*/  IADD3 R0, -R0, UR40, RZ ;  /* 0x0000002800007c10 */ /* 0x000fc8000fffe1ff */
[----:B------:R-:W-:Y:S02]  /*15d0*/  ISETP.GE.AND P1, PT, R0, 0x1, PT ;  /* 0x000000010000780c */ /* 0x000fe40003f26270 */
[----:B------:R-:W-:Y:S01]  /*15e0*/  R2UR UR4, R6 ;  /* 0x00000000060472ca */ /* 0x000fe200000e0000 */
[----:B------:R-:W-:Y:S01]  /*15f0*/  ULOP3.LUT UR41, UR41, 0x10000, URZ, 0xfc, !UPT ;  /* 0x0001000029297892 */ /* 0x000fe2000f8efc3f */
[----:B------:R-:W-:Y:S01]  /*1600*/  WARPGROUP.ARRIVE ;  /* 0x00000000000079c5 */ /* 0x000fe20000000000 */
[----:B------:R-:W-:Y:S01]  /*1610*/  UMOV UR5, 0x80000020 ;  /* 0x8000002000057882 */ /* 0x000fe20000000000 */
[----:B------:R-:W-:-:S09]  /*1620*/  UMOV UR7, 0x80000020 ;  /* 0x8000002000077882 */ /* 0x000fd20000000000 */
[----:B------:R-:W-:-:S04]  /*1630*/  UIADD3 UR4, UR4, 0x12180, URZ ;  /* 0x0001218004047890 */ /* 0x000fc8000fffe03f */
[----:B------:R-:W-:-:S04]  /*1640*/  USHF.R.U32.HI UR4, URZ, 0x4, UR4 ;  /* 0x000000043f047899 */ /* 0x000fc80008011604 */
[----:B------:R-:W-:-:S04]  /*1650*/  ULOP3.LUT UR4, UR4, 0x3fff, URZ, 0xc0, !UPT ;  /* 0x00003fff04047892 */ /* 0x000fc8000f8ec03f */
[----:B------:R-:W-:Y:S02]  /*1660*/  ULOP3.LUT UR9, UR4, 0x10000, URZ, 0xfc, !UPT ;  /* 0x0001000004097892 */ /* 0x000fe4000f8efc3f */
[----:B------:R-:W-:Y:S02]  /*1670*/  ULEA UR4, UR39, UR41, 0x9 ;  /* 0x0000002927047291 */ /* 0x000fe4000f8e483f */
[----:B------:R-:W-:-:S09]  /*1680*/  ULEA UR6, UR39, UR9, 0xa ;  /* 0x0000000927067291 */ /* 0x000fd2000f8e503f */
[----:B------:R-:W-:Y:S01]  /*1690*/  HGMMA.64x256x16.F32 R24, gdesc[UR4], RZ, !UPT, gsb0 ;  /* 0x03e00000041879f0 */ /* 0x000fe2000c0008ff */
[----:B------:R-:W-:Y:S02]  /*16a0*/  UIADD3 UR4, UR4, 0x2, URZ ;  /* 0x0000000204047890 */ /* 0x000fe4000fffe03f */
[----:B------:R-:W-:Y:S01]  /*16b0*/  UIADD3 UR6, UR6, 0x2, URZ ;  /* 0x0000000206067890 */ /* 0x000fe2000fffe03f */
[----:B------:R-:W-:Y:S01]  /*16c0*/  UMOV UR5, 0x80000020 ;  /* 0x8000002000057882 */ /* 0x000fe20000000000 */
[----:B------:R-:W-:Y:S01]  /*16d0*/  UMOV UR7, 0x80000020 ;  /* 0x8000002000077882 */ /* 0x000fe20000000000 */
[----:B------:R-:W-:Y:S02]  /*16e0*/  WARPGROUP.DEPBAR.LE gsb0, 0x0 ;  /* 0x00008000000079c5 */ /* 0x000fe40000010000 */
[----:B------:R-:W-:-:S15]  /*16f0*/  WARPGROUP.ARRIVE ;  /* 0x00000000000079c5 */ /* 0x000fde0000000000 */
[----:B------:R-:W-:-:S05]  /*1700*/  NOP ;  /* 0x0000000000007918 */ /* 0x000fca0000000000 */
[----:B------:R-:W-:Y:S03]  /*1710*/  HGMMA.64x256x16.F32 R24, gdesc[UR4], R24, gsb0 ;  /* 0x03e00000041879f0 */ /* 0x000fe60008000818 */
[----:B------:R-:W-:Y:S02]  /*1720*/  WARPGROUP.DEPBAR.LE gsb0, 0x0 ;  /* 0x00008000000079c5 */ /* 0x000fe40000010000 */
[----:B------:R-:W-:Y:S05]  /*1730*/  @!P1 BRA `(.L_x_23) ;  /* 0x0000000000e89947 */ /* 0x000fea0003800000 */
[----:B------:R-:W-:Y:S02]  /*1740*/  UIADD3 UR4, UR39, 0x1, URZ ;  /* 0x0000000127047890 */ /* 0x000fe4000fffe03f */
[----:B------:R-:W-:Y:S02]  /*1750*/  IMAD.U32 R3, RZ, RZ, UR39 ;  /* 0x00000027ff037e24 */ /* 0x000fe4000f8e00ff */
[----:B------:R-:W-:-:S04]  /*1760*/  UISETP.NE.AND UP0, UPT, UR4, 0x9, UPT ;  /* 0x000000090400788c */ /* 0x000fc8000bf05270 */
[----:B------:R-:W-:Y:S02]  /*1770*/  USEL UR5, URZ, 0x1, UP0 ;  /* 0x000000013f057887 */ /* 0x000fe40008000000 */
[----:B------:R-:W-:Y:S02]  /*1780*/  USEL UR8, UR4, URZ, UP0 ;  /* 0x0000003f04087287 */ /* 0x000fe40008000000 */
[----:B------:R-:W-:-:S06]  /*1790*/  ULOP3.LUT UR5, UR38, UR5, URZ, 0x3c, !UPT ;  /* 0x0000000526057292 */ /* 0x000fcc000f8e3c3f */
[----:B------:R-:W-:-:S07]  /*17a0*/  IMAD.U32 R7, RZ, RZ, UR5 ;  /* 0x00000005ff077e24 */ /* 0x000fce000f8e00ff */
.L_x_30:
[----:B------:R-:W-:Y:S05]  /*17b0*/  @!P0 BRA `(.L_x_24) ;  /* 0x0000000000048947 */ /* 0x000fea0003800000 */
[----:B------:R-:W-:Y:S01]  /*17c0*/  BPT.TRAP 0x1 ;  /* 0x000000040000795c */ /* 0x000fe20000300000 */
.L_x_24:
[----:B------:R-:W2:Y:S01]  /*17d0*/  S2UR UR5, SR_CgaCtaId ;  /* 0x00000000000579c3 */ /* 0x000ea20000008800 */
[----:B------:R-:W-:Y:S01]  /*17e0*/  UMOV UR4, 0x400 ;  /* 0x0000040000047882 */ /* 0x000fe20000000000 */
[----:B01----:R-:W-:Y:S01]  /*17f0*/  IMAD.U32 R5, RZ, RZ, UR8 ;  /* 0x00000008ff057e24 */ /* 0x003fe2000f8e00ff */
[----:B------:R-:W-:Y:S01]  /*1800*/  SHF.L.U32 R4, R7, 0x1f, RZ ;  /* 0x0000001f07047819 */ /* 0x000fe200000006ff */
[----:B--2---:R-:W-:-:S06]  /*1810*/  ULEA UR4, UR5, UR4, 0x18 ;  /* 0x0000000405047291 */ /* 0x004fcc000f8ec03f */
[----:B------:R-:W-:-:S04]  /*1820*/  IMAD.U32 R6, RZ, RZ, UR4 ;  /* 0x00000004ff067e24 */ /* 0x000fc8000f8e00ff */
[----:B------:R-:W-:-:S04]  /*1830*/  IMAD R5, R5, 0x8, R6 ;  /* 0x0000000805057824 */ /* 0x000fc800078e0206 */
[----:B------:R0:W1:Y:S01]  /*1840*/  SYNCS.PHASECHK.TRANS64.TRYWAIT P1, [R5+URZ], R4 ;  /* 0x00000004050075a7 */ /* 0x000062000802017f */
[----:B------:R-:W-:Y:S05]  /*1850*/  @!P0 BRA `(.L_x_25) ;  /* 0x0000000000048947 */ /* 0x000fea0003800000 */
[----:B------:R-:W-:Y:S01]  /*1860*/  BPT.TRAP 0x1 ;  /* 0x000000040000795c */ /* 0x000fe20000300000 */
.L_x_25:
[----:B-1----:R-:W-:Y:S05]  /*1870*/  @P1 BRA `(.L_x_26) ;  /* 0x0000000000081947 */ /* 0x002fea0003800000 */
[----:B------:R-:W1:Y:S02]  /*1880*/  SYNCS.PHASECHK.TRANS64.TRYWAIT P1, [R5+URZ], R4 ;  /* 0x00000004050075a7 */ /* 0x000e64000802017f */
[----:B-1----:R-:W-:Y:S05]  /*1890*/  @!P1 BRA `(.L_x_27) ;  /* 0x000000a000509947 */ /* 0x002fea0003800000 */
.L_x_26:
[----:B------:R-:W-:Y:S01]  /*18a0*/  ULEA UR4, UR8, UR41, 0x9 ;  /* 0x0000002908047291 */ /* 0x000fe2000f8e483f */
[----:B------:R-:W-:Y:S01]  /*18b0*/  WARPGROUP.ARRIVE ;  /* 0x00000000000079c5 */ /* 0x000fe20000000000 */
[----:B------:R-:W-:Y:S01]  /*18c0*/  ULEA UR6, UR8, UR9, 0xa ;  /* 0x0000000908067291 */ /* 0x000fe2000f8e503f */
[----:B------:R-:W-:Y:S01]  /*18d0*/  UMOV UR5, 0x80000020 ;  /* 0x8000002000057882 */ /* 0x000fe20000000000 */
[----:B------:R-:W-:-:S07]  /*18e0*/  UMOV UR7, 0x80000020 ;  /* 0x8000002000077882 */ /* 0x000fce0000000000 */
[----:B------:R-:W-:Y:S01]  /*18f0*/  HGMMA.64x256x16.F32 R24, gdesc[UR4], R24, gsb0 ;  /* 0x03e00000041879f0 */ /* 0x000fe20008000818 */
        /* <DEDUP_REMOVED lines=10> */
[----:B------:R-:W-:Y:S01]  /*19a0*/  BPT.TRAP 0x1 ;  /* 0x000000040000795c */ /* 0x000fe20000300000 */
.L_x_28:
[----:B------:R-:W-:-:S13]  /*19b0*/  ISETP.NE.AND P1, PT, R156, RZ, PT ;  /* 0x000000ff9c00720c */ /* 0x000fda0003f25270 */
[----:B01----:R-:W-:-:S04]  /*19c0*/  @P1 IMAD R4, R3, 0x8, R6 ;  /* 0x0000000803041824 */ /* 0x003fc800078e0206 */
[----:B------:R-:W-:-:S05]  /*19d0*/  @P1 VIADD R5, R4, 0x48 ;  /* 0x0000004804051836 */ /* 0x000fca0000000000 */
[----:B------:R-:W-:-:S04]  /*19e0*/  @P1 PRMT R5, R22, 0x654, R5 ;  /* 0x0000065416051816 */ /* 0x000fc80000000005 */
[----:B------:R0:W-:Y:S01]  /*19f0*/  @P1 SYNCS.ARRIVE.TRANS64.RED.A1T0 RZ, [R5+URZ], RZ ;  /* 0x000000ff05ff19a7 */ /* 0x0001e2000810043f */
[----:B------:R-:W-:-:S13]  /*1a00*/  ISETP.GT.U32.AND P1, PT, R19, 0x1, PT ;  /* 0x000000011300780c */ /* 0x000fda0003f24070 */
[----:B0-----:R-:W-:Y:S05]  /*1a10*/  @P1 BRA `(.L_x_29) ;  /* 0x0000000000041947 */ /* 0x001fea0003800000 */
[----:B------:R-:W-:Y:S01]  /*1a20*/  BPT.TRAP 0x1 ;  /* 0x000000040000795c */ /* 0x000fe20000300000 */
.L_x_29:
[----:B------:R-:W-:Y:S01]  /*1a30*/  UIADD3 UR8, UR8, 0x1, URZ ;  /* 0x0000000108087890 */ /* 0x000fe2000fffe03f */
[C---:B------:R-:W-:Y:S01]  /*1a40*/  ISETP.GT.AND P2, PT, R0.reuse, 0x1, PT ;  /* 0x000000010000780c */ /* 0x040fe20003f44270 */
[----:B------:R-:W-:Y:S02]  /*1a50*/  VIADD R3, R3, 0x1 ;  /* 0x0000000103037836 */ /* 0x000fe40000000000 */
[----:B------:R-:W-:Y:S01]  /*1a60*/  UISETP.NE.AND UP0, UPT, UR8, 0x9, UPT ;  /* 0x000000090800788c */ /* 0x000fe2000bf05270 */
[----:B------:R-:W-:Y:S02]  /*1a70*/  VIADD R0, R0, 0xffffffff ;  /* 0xffffffff00007836 */ /* 0x000fe40000000000 */
[C---:B------:R-:W-:Y:S01]  /*1a80*/  ISETP.NE.AND P1, PT, R3.reuse, 0x9, PT ;  /* 0x000000090300780c */ /* 0x040fe20003f25270 */
[----:B------:R-:W-:Y:S02]  /*1a90*/  USEL UR4, URZ, 0x1, UP0 ;  /* 0x000000013f047887 */ /* 0x000fe40008000000 */
[----:B------:R-:W-:Y:S01]  /*1aa0*/  USEL UR8, UR8, URZ, UP0 ;  /* 0x0000003f08087287 */ /* 0x000fe20008000000 */
[----:B------:R-:W-:-:S03]  /*1ab0*/  SEL R3, R3, RZ, P1 ;  /* 0x000000ff03037207 */ /* 0x000fc60000800000 */
[----:B------:R-:W-:Y:S01]  /*1ac0*/  LOP3.LUT R7, R7, UR4, RZ, 0x3c, !PT ;  /* 0x0000000407077c12 */ /* 0x000fe2000f8e3cff */
[----:B------:R-:W-:Y:S07]  /*1ad0*/  @P2 BRA `(.L_x_30) ;  /* 0xfffffffc00342947 */ /* 0x000fee000383ffff */
.L_x_23:
[----:B------:R-:W2:Y:S02]  /*1ae0*/  LDC R0, c[0x0][0x28c] ;  /* 0x0000a300ff007b82 */ /* 0x000ea40000000800 */
[----:B--2---:R-:W-:-:S13]  /*1af0*/  ISETP.GE.AND P1, PT, R0, 0x1, PT ;  /* 0x000000010000780c */ /* 0x004fda0003f26270 */
[----:B------:R-:W-:Y:S05]  /*1b00*/  @!P1 BRA `(.L_x_31) ;  /* 0x0000000000509947 */ /* 0x000fea0003800000 */
[----:B------:R-:W-:Y:S05]  /*1b10*/  @!P0 BRA `(.L_x_32) ;  /* 0x0000000000048947 */ /* 0x000fea0003800000 */
[----:B------:R-:W-:Y:S01]  /*1b20*/  BPT.TRAP 0x1 ;  /* 0x000000040000795c */ /* 0x000fe20000300000 */
.L_x_32:
[----:B------:R-:W-:Y:S01]  /*1b30*/  ISETP.NE.AND P1, PT, R156, RZ, PT ;  /* 0x000000ff9c00720c */ /* 0x000fe20003f25270 */
[----:B------:R-:W-:Y:S01]  /*1b40*/  BSSY B0, `(.L_x_33) ;  /* 0x000000e000007945 */ /* 0x000fe20003800000 */
[----:B------:R-:W-:-:S11]  /*1b50*/  ISETP.GT.U32.AND P0, PT, R19, 0x1, PT ;  /* 0x000000011300780c */ /* 0x000fd60003f04070 */
[----:B------:R-:W-:Y:S05]  /*1b60*/  @!P1 BRA `(.L_x_34) ;  /* 0x00000000002c9947 */ /* 0x000fea0003800000 */
[----:B------:R-:W-:-:S04]  /*1b70*/  UISETP.LT.AND UP0, UPT, UR40, 0x1, UPT ;  /* 0x000000012800788c */ /* 0x000fc8000bf01270 */
[----:B------:R-:W-:-:S04]  /*1b80*/  USEL UR6, UR40, 0x1, UP0 ;  /* 0x0000000128067887 */ /* 0x000fc80008000000 */
[----:B------:R-:W-:-:S04]  /*1b90*/  UIADD3 UR6, UR39, UR40, -UR6 ;  /* 0x0000002827067290 */ /* 0x000fc8000fffe806 */
[----:B------:R-:W-:-:S04]  /*1ba0*/  UIMAD.WIDE.U32 UR4, UR6, 0x38e38e39, URZ ;  /* 0x38e38e39060478a5 */ /* 0x000fc8000f8e003f */
[----:B------:R-:W-:-:S04]  /*1bb0*/  USHF.R.U32.HI UR4, URZ, 0x1, UR5 ;  /* 0x000000013f047899 */ /* 0x000fc80008011605 */
[----:B------:R-:W-:-:S06]  /*1bc0*/  UIMAD UR6, UR4, -0x9, UR6 ;  /* 0xfffffff7040678a4 */ /* 0x000fcc000f8e0206 */
[----:B------:R-:W-:-:S04]  /*1bd0*/  IMAD.U32 R3, RZ, RZ, UR6 ;  /* 0x00000006ff037e24 */ /* 0x000fc8000f8e00ff */
[----:B------:R-:W-:-:S04]  /*1be0*/  IMAD R0, R3, 0x8, R6 ;  /* 0x0000000803007824 */ /* 0x000fc800078e0206 */
[----:B------:R-:W-:-:S05]  /*1bf0*/  VIADD R3, R0, 0x48 ;  /* 0x0000004800037836 */ /* 0x000fca0000000000 */
[----:B------:R-:W-:-:S04]  /*1c00*/  PRMT R3, R22, 0x654, R3 ;  /* 0x0000065416037816 */ /* 0x000fc80000000003 */
[----:B------:R2:W-:Y:S03]  /*1c10*/  SYNCS.ARRIVE.TRANS64.RED.A1T0 RZ, [R3+URZ], RZ ;  /* 0x000000ff03ff79a7 */ /* 0x0005e6000810043f */
.L_x_34:
[----:B------:R-:W-:Y:S05]  /*1c20*/  BSYNC B0 ;  /* 0x0000000000007941 */ /* 0x000fea0003800000 */
.L_x_33:
[----:B------:R-:W-:Y:S05]  /*1c30*/  @P0 BRA `(.L_x_31) ;  /* 0x0000000000040947 */ /* 0x000fea0003800000 */
[----:B------:R-:W-:Y:S01]  /*1c40*/  BPT.TRAP 0x1 ;  /* 0x000000040000795c */ /* 0x000fe20000300000 */
.L_x_31:
[----:B------:R-:W3:Y:S01]  /*1c50*/  LDC R7, c[0x0][0x288] ;  /* 0x0000a200ff077b82 */ /* 0x000ee20000000800 */
[--C-:B------:R-:W-:Y:S01]  /*1c60*/  SHF.R.U32.HI R0, RZ, 0x2, R18.reuse ;  /* 0x00000002ff007819 */ /* 0x100fe20000011612 */
[----:B------:R-:W-:Y:S01]  /*1c70*/  UIADD3 UR39, UR40, UR39, URZ ;  /* 0x0000002728277290 */ /* 0x000fe2000fffe03f */
[----:B01----:R-:W-:Y:S01]  /*1c80*/  LOP3.LUT R4, R18, 0x60, RZ, 0xc0, !PT ;  /* 0x0000006012047812 */ /* 0x003fe200078ec0ff */
[----:B------:R-:W-:Y:S01]  /*1c90*/  ULDC UR7, c[0x0][0x284] ;  /* 0x0000a10000077ab9 */ /* 0x000fe20000000800 */
[----:B------:R-:W-:Y:S01]  /*1ca0*/  SHF.R.U32.HI R5, RZ, 0x7, R18 ;  /* 0x00000007ff057819 */ /* 0x000fe20000011612 */
[----:B------:R-:W-:Y:S01]  /*1cb0*/  UISETP.GT.U32.AND UP0, UPT, UR39, 0x8, UPT ;  /* 0x000000082700788c */ /* 0x000fe2000bf04070 */
[----:B--2---:R-:W-:Y:S01]  /*1cc0*/  LOP3.LUT R3, R0, 0x7, RZ, 0xc0, !PT ;  /* 0x0000000700037812 */ /* 0x004fe200078ec0ff */
[----:B------:R-:W-:Y:S01]  /*1cd0*/  UISETP.GE.U32.AND UP1, UPT, UR40, 0x9, UPT ;  /* 0x000000092800788c */ /* 0x000fe2000bf26070 */
[----:B------:R-:W-:Y:S01]  /*1ce0*/  SHF.R.U32.HI R10, RZ, 0x1, R4 ;  /* 0x00000001ff0a7819 */ /* 0x000fe20000011604 */
[----:B------:R-:W-:Y:S01]  /*1cf0*/  IMAD.SHL.U32 R4, R18, 0x2, RZ ;  /* 0x0000000212047824 */ /* 0x000fe200078e00ff */
[----:B------:R-:W-:Y:S01]  /*1d00*/  LOP3.LUT R0, R5, 0x1, RZ, 0xc0, !PT ;  /* 0x0000000105007812 */ /* 0x000fe200078ec0ff */
[----:B------:R-:W-:Y:S01]  /*1d10*/  UISETP.LT.U32.AND UP0, UPT, UR40, 0x9, UP0 ;  /* 0x000000092800788c */ /* 0x000fe20008701070 */
[----:B------:R-:W-:Y:S01]  /*1d20*/  IADD3 R5, RZ, -R10, -R3 ;  /* 0x8000000aff057210 */ /* 0x000fe20007ffe803 */
[----:B------:R-:W-:Y:S01]  /*1d30*/  ULDC.64 UR8, c[0x0][0x5d0] ;  /* 0x0001740000087ab9 */ /* 0x000fe20000000a00 */
[----:B------:R-:W-:Y:S01]  /*1d40*/  LOP3.LUT R9, R4, 0x6, RZ, 0xc0, !PT ;  /* 0x0000000604097812 */ /* 0x000fe200078ec0ff */
[C---:B------:R-:W-:Y:S01]  /*1d50*/  IMAD.SHL.U32 R6, R0.reuse, 0x40, RZ ;  /* 0x0000004000067824 */ /* 0x040fe200078e00ff */
[----:B------:R-:W-:Y:S01]  /*1d60*/  SHF.R.S32.HI R21, RZ, 0x1f, R23 ;  /* 0x0000001fff157819 */ /* 0x000fe20000011417 */
[----:B------:R-:W-:Y:S01]  /*1d70*/  IMAD R11, R0, -0x40, R5 ;  /* 0xffffffc0000b7824 */ /* 0x000fe200078e0205 */
[----:B------:R-:W-:Y:S01]  /*1d80*/  LOP3.LUT R0, R18, 0x3, RZ, 0xc0, !PT ;  /* 0x0000000312007812 */ /* 0x000fe200078ec0ff */
[----:B------:R-:W-:Y:S01]  /*1d90*/  UIMAD.WIDE.U32 UR4, UR39, 0x38e38e39, URZ ;  /* 0x38e38e39270478a5 */ /* 0x000fe2000f8e003f */
[----:B------:R-:W-:Y:S01]  /*1da0*/  PRMT R8, R9, 0x6540, R152 ;  /* 0x0000654009087816 */ /* 0x000fe20000000098 */
[----:B------:R-:W-:Y:S01]  /*1db0*/  IMAD.SHL.U32 R152, R152, 0x100, RZ ;  /* 0x0000010098987824 */ /* 0x000fe200078e00ff */
[----:B------:R-:W-:Y:S01]  /*1dc0*/  USEL UR6, URZ, 0x1, !UP0 ;  /* 0x000000013f067887 */ /* 0x000fe2000c000000 */
[----:B---3--:R-:W-:Y:S01]  /*1dd0*/  IMAD R13, R0, -0x2, R7 ;  /* 0xfffffffe000d7824 */ /* 0x008fe200078e0207 */
[----:B------:R-:W-:Y:S01]  /*1de0*/  SHF.R.S32.HI R9, RZ, 0x1f, R8 ;  /* 0x0000001fff097819 */ /* 0x000fe20000011408 */
[----:B------:R-:W-:Y:S01]  /*1df0*/  IMAD.SHL.U32 R0, R153, 0x80, RZ ;  /* 0x0000008099007824 */ /* 0x000fe200078e00ff */
[----:B------:R-:W-:Y:S01]  /*1e00*/  ISETP.GE.AND P0, PT, R152, R7, PT ;  /* 0x000000079800720c */ /* 0x000fe20003f06270 */
[----:B------:R-:W-:Y:S01]  /*1e10*/  IMAD R4, R21, UR8, RZ ;  /* 0x0000000815047c24 */ /* 0x000fe2000f8e02ff */
[----:B------:R-:W-:Y:S01]  /*1e20*/  LOP3.LUT R3, R6, 0x40, R3, 0xe2, !PT ;  /* 0x0000004006037812 */ /* 0x000fe200078ee203 */
[----:B------:R-:W-:Y:S01]  /*1e30*/  USHF.R.U32.HI UR4, URZ, 0x1, UR5 ;  /* 0x000000013f047899 */ /* 0x000fe20008011605 */
[C---:B------:R-:W-:Y:S01]  /*1e40*/  ISETP.GE.OR P0, PT, R0.reuse, UR7, P0 ;  /* 0x0000000700007c0c */ /* 0x040fe20008706670 */
[----:B------:R-:W-:Y:S01]  /*1e50*/  ULOP3.LUT UR38, UR38, UR6, URZ, 0x3c, !UPT ;  /* 0x0000000626267292 */ /* 0x000fe2000f8e3c3f */
[----:B------:R-:W-:Y:S01]  /*1e60*/  IMAD.WIDE R6, R153, 0x80, RZ ;  /* 0x0000008099067825 */ /* 0x000fe200078e02ff */
[----:B------:R-:W-:Y:S01]  /*1e70*/  UIMAD UR39, UR4, -0x9, UR39 ;  /* 0xfffffff7042778a4 */ /* 0x000fe2000f8e0227 */
[----:B------:R-:W-:Y:S01]  /*1e80*/  IADD3 R0, -R0, UR7, R11 ;  /* 0x0000000700007c10 */ /* 0x000fe2000fffe10b */
[----:B------:R-:W-:Y:S01]  /*1e90*/  @UP1 ULOP3.LUT UR38, UR38, 0x1, UR4, 0x78, !UPT ;  /* 0x0000000126261892 */ /* 0x000fe2000f8e7804 */
[C---:B------:R-:W-:Y:S01]  /*1ea0*/  IMAD R15, R23.reuse, UR9, R4 ;  /* 0x00000009170f7c24 */ /* 0x040fe2000f8e0204 */
[----:B------:R-:W-:Y:S01]  /*1eb0*/  LOP3.LUT R169, R6, R3, R10, 0xfe, !PT ;  /* 0x0000000306a97212 */ /* 0x000fe200078efe0a */
[----:B------:R-:W-:-:S04]  /*1ec0*/  IMAD.WIDE.U32 R4, R23, UR8, R8 ;  /* 0x0000000817047c25 */ /* 0x000fc8000f8e0008 */
[----:B------:R-:W-:Y:S02]  /*1ed0*/  IMAD.IADD R5, R5, 0x1, R15 ;  /* 0x0000000105057824 */ /* 0x000fe400078e020f */
[----:B------:R-:W-:Y:S02]  /*1ee0*/  IMAD.IADD R3, R13, 0x1, -R152 ;  /* 0x000000010d037824 */ /* 0x000fe400078e0a98 */
[----:B------:R-:W-:Y:S01]  /*1ef0*/  IMAD.MOV.U32 R153, RZ, RZ, -0x1 ;  /* 0xffffffffff997424 */ /* 0x000fe200078e00ff */
[----:B------:R-:W-:Y:S06]  /*1f00*/  @P0 BRA `(.L_x_35) ;  /* 0x0000007800dc0947 */ /* 0x000fec0003800000 */
[----:B------:R-:W0:Y:S01]  /*1f10*/  LDC.64 R10, c[0x0][0x5c8] ;  /* 0x00017200ff0a7b82 */ /* 0x000e220000000a00 */
[----:B-----5:R-:W-:Y:S01]  /*1f20*/  FSETP.NEU.AND P1, PT, R155, RZ, PT ;  /* 0x000000ff9b00720b */ /* 0x020fe20003f2d000 */
[----:B------:R-:W-:Y:S01]  /*1f30*/  BSSY B0, `(.L_x_35) ;  /* 0x00007b4000007945 */ /* 0x000fe20003800000 */
[----:B------:R-:W-:-:S04]  /*1f40*/  ISETP.GT.AND P0, PT, R3, RZ, PT ;  /* 0x000000ff0300720c */ /* 0x000fc80003f04270 */
[----:B------:R-:W-:Y:S01]  /*1f50*/  ISETP.GT.AND P3, PT, R0, RZ, P0 ;  /* 0x000000ff0000720c */ /* 0x000fe20000764270 */
[-C--:B0-----:R-:W-:Y:S02]  /*1f60*/  IMAD R12, R7, R10.reuse, RZ ;  /* 0x0000000a070c7224 */ /* 0x081fe400078e02ff */
[----:B------:R-:W-:-:S04]  /*1f70*/  IMAD.WIDE.U32 R160, R169, R10, R4 ;  /* 0x0000000aa9a07225 */ /* 0x000fc800078e0004 */
[----:B------:R-:W-:-:S04]  /*1f80*/  IMAD R5, R169, R11, R12 ;  /* 0x0000000ba9057224 */ /* 0x000fc800078e020c */
[----:B------:R-:W-:Y:S01]  /*1f90*/  IMAD.IADD R171, R161, 0x1, R5 ;  /* 0x00000001a1ab7824 */ /* 0x000fe200078e0205 */
[----:B------:R-:W-:Y:S06]  /*1fa0*/  @!P1 BRA `(.L_x_36) ;  /* 0x0000005400989947 */ /* 0x000fec0003800000 */
[----:B------:R-:W0:Y:S01]  /*1fb0*/  LDC.64 R14, c[0x0][0x5b8] ;  /* 0x00016e00ff0e7b82 */ /* 0x000e220000000a00 */
[----:B------:R-:W-:-:S07]  /*1fc0*/  ULDC.64 UR4, c[0x0][0x5c0] ;  /* 0x0001700000047ab9 */ /* 0x000fce0000000a00 */
[----:B------:R-:W1:Y:S08]  /*1fd0*/  LDC.64 R166, c[0x0][0x5b0] ;  /* 0x00016c00ffa67b82 */ /* 0x000e700000000a00 */
[----:B------:R-:W2:Y:S01]  /*1fe0*/  LDC.64 R12, c[0x0][0x5a8] ;  /* 0x00016a00ff0c7b82 */ /* 0x000ea20000000a00 */
[-C--:B0-----:R-:W-:Y:S02]  /*1ff0*/  IMAD R4, R21, R14.reuse, RZ ;  /* 0x0000000e15047224 */ /* 0x081fe400078e02ff */
[----:B------:R-:W-:-:S04]  /*2000*/  IMAD.WIDE.U32 R162, R23, R14, R8 ;  /* 0x0000000e17a27225 */ /* 0x000fc800078e0008 */
[----:B------:R-:W-:Y:S02]  /*2010*/  IMAD R161, R23, R15, R4 ;  /* 0x0000000f17a17224 */ /* 0x000fe400078e0204 */
[-C--:B-1----:R-:W-:Y:S02]  /*2020*/  IMAD R6, R7, R166.reuse, RZ ;  /* 0x000000a607067224 */ /* 0x082fe400078e02ff */
[----:B------:R-:W-:Y:S02]  /*2030*/  IMAD.IADD R21, R163, 0x1, R161 ;  /* 0x00000001a3157824 */ /* 0x000fe400078e02a1 */
[----:B------:R-:W-:Y:S02]  /*2040*/  IMAD.MOV.U32 R20, RZ, RZ, R162 ;  /* 0x000000ffff147224 */ /* 0x000fe400078e00a2 */
[C---:B------:R-:W-:Y:S02]  /*2050*/  IMAD R165, R169.reuse, R167, R6 ;  /* 0x000000a7a9a57224 */ /* 0x040fe400078e0206 */
[----:B------:R-:W-:-:S04]  /*2060*/  IMAD.WIDE.U32 R4, R169, R166, R20 ;  /* 0x000000a6a9047225 */ /* 0x000fc800078e0014 */
[----:B------:R-:W-:Y:S01]  /*2070*/  IMAD.IADD R5, R5, 0x1, R165 ;  /* 0x0000000105057824 */ /* 0x000fe200078e02a5 */
[----:B--2---:R-:W-:-:S04]  /*2080*/  LEA R6, P1, R4, R12, 0x1 ;  /* 0x0000000c04067211 */ /* 0x004fc800078208ff */
[----:B------:R-:W-:-:S05]  /*2090*/  LEA.HI.X R7, R4, R13, R5, 0x1, P1 ;  /* 0x0000000d04077211 */ /* 0x000fca00008f0c05 */
[----:B------:R0:W2:Y:S01]  /*20a0*/  @P3 LDG.E.LTC128B.U16 R15, desc[UR36][R6.64] ;  /* 0x00000024060f3981 */ /* 0x0000a2000c1e1520 */
[----:B------:R-:W-:Y:S01]  /*20b0*/  IMAD.WIDE.U32 R158, R169, R166, R8 ;  /* 0x000000a6a99e7225 */ /* 0x000fe200078e0008 */
[----:B------:R-:W-:Y:S03]  /*20c0*/  BSSY B1, `(.L_x_37) ;  /* 0x0000013000017945 */ /* 0x000fe60003800000 */
[----:B------:R-:W-:Y:S02]  /*20d0*/  IMAD.IADD R159, R165, 0x1, R159 ;  /* 0x00000001a59f7824 */ /* 0x000fe400078e029f */
[----:B------:R-:W-:-:S04]  /*20e0*/  IMAD.WIDE.U32 R158, R23, R14, R158 ;  /* 0x0000000e179e7225 */ /* 0x000fc800078e009e */
[----:B0-----:R-:W-:Y:S01]  /*20f0*/  IMAD.IADD R7, R161, 0x1, R159 ;  /* 0x00000001a1077824 */ /* 0x001fe200078e029f */
[----:B------:R-:W-:Y:S02]  /*2100*/  LEA R6, P4, R158, R12, 0x1 ;  /* 0x0000000c9e067211 */ /* 0x000fe400078808ff */
[----:B------:R-:W-:Y:S02]  /*2110*/  SHF.L.U64.HI R159, R166, 0x3, R167 ;  /* 0x00000003a69f7819 */ /* 0x000fe400000102a7 */
[----:B------:R-:W-:Y:S01]  /*2120*/  LEA.HI.X R7, R158, R13, R7, 0x1, P4 ;  /* 0x0000000d9e077211 */ /* 0x000fe200020f0c07 */
[----:B------:R-:W-:Y:S02]  /*2130*/  IMAD.SHL.U32 R158, R166, 0x8, RZ ;  /* 0x00000008a69e7824 */ /* 0x000fe400078e00ff */
[----:B--2---:R-:W-:-:S05]  /*2140*/  HADD2.F32 R4, -RZ, R15.H0_H0 ;  /* 0x2000000fff047230 */ /* 0x004fca0000004100 */
[----:B------:R-:W-:Y:S01]  /*2150*/  FMUL R5, R4, R155 ;  /* 0x0000009b04057220 */ /* 0x000fe20000400000 */
[----:B------:R-:W-:-:S03]  /*2160*/  LEA R4, P1, R160, UR4, 0x1 ;  /* 0x00000004a0047c11 */ /* 0x000fc6000f8208ff */
[----:B------:R-:W-:Y:S01]  /*2170*/  FFMA R24, R24, R154, R5 ;  /* 0x0000009a18187223 */ /* 0x000fe20000000005 */
[----:B------:R-:W-:Y:S02]  /*2180*/  LEA.HI.X R5, R160, UR5, R171, 0x1, P1 ;  /* 0x00000005a0057c11 */ /* 0x000fe400088f0cab */
[----:B------:R-:W-:Y:S02]  /*2190*/  ISETP.GT.AND P1, PT, R3, 0x1, PT ;  /* 0x000000010300780c */ /* 0x000fe40003f24270 */
[----:B------:R-:W-:Y:S02]  /*21a0*/  F2FP.F16.F32.PACK_AB R24, RZ, R24 ;  /* 0x00000018ff18723e */ /* 0x000fe400000000ff */
[----:B------:R-:W-:-:S03]  /*21b0*/  ISETP.GT.AND P2, PT, R0, RZ, P1 ;  /* 0x000000ff0000720c */ /* 0x000fc60000f44270 */
[----:B------:R0:W-:Y:S10]  /*21c0*/  @P3 STG.E.U16 desc[UR36][R4.64], R24 ;  /* 0x0000001804003986 */ /* 0x0001f4000c101524 */
[----:B------:R-:W-:Y:S05]  /*21d0*/  @!P2 BRA `(.L_x_38) ;  /* 0x000000000004a947 */ /* 0x000fea0003800000 */
[----:B------:R1:W5:Y:S02]  /*21e0*/  LDG.E.LTC128B.U16 R15, desc[UR36][R6.64+0x2] ;  /* 0x00000224060f7981 */ /* 0x000364000c1e1520 */
.L_x_38:
[----:B------:R-:W-:Y:S05]  /*21f0*/  BSYNC B1 ;  /* 0x0000000000017941 */ /* 0x000fea0003800000 */
.L_x_37:
[----:B-----5:R-:W-:Y:S01]  /*2200*/  HADD2.F32 R20, -RZ, R15.H0_H0 ;  /* 0x2000000fff147230 */ /* 0x020fe20000004100 */
[----:B------:R-:W-:Y:S01]  /*2210*/  ISETP.GT.AND P0, PT, R0, 0x8, P0 ;  /* 0x000000080000780c */ /* 0x000fe20000704270 */
[----:B------:R-:W-:Y:S01]  /*2220*/  IMAD.WIDE.U32 R158, R169, R166, R158 ;  /* 0x000000a6a99e7225 */ /* 0x000fe200078e009e */
[----:B------:R-:W-:-:S03]  /*2230*/  PRMT R152, R15, 0x7610, R152 ;  /* 0x000076100f987816 */ /* 0x000fc60000000098 */
[----:B------:R-:W-:Y:S01]  /*2240*/  FMUL R20, R20, R155 ;  /* 0x0000009b14147220 */ /* 0x000fe20000400000 */
[----:B------:R-:W-:Y:S01]  /*2250*/  IMAD.IADD R165, R165, 0x1, R159 ;  /* 0x00000001a5a57824 */ /* 0x000fe200078e029f */
[----:B------:R-:W-:Y:S02]  /*2260*/  IADD3 R162, P3, R162, R158, RZ ;  /* 0x0000009ea2a27210 */ /* 0x000fe40007f7e0ff */
[----:B------:R-:W-:-:S03]  /*2270*/  FFMA R25, R25, R154, R20 ;  /* 0x0000009a19197223 */ /* 0x000fc60000000014 */
[----:B------:R-:W-:Y:S01]  /*2280*/  IMAD.X R21, R165, 0x1, R21, P3 ;  /* 0x00000001a5157824 */ /* 0x000fe200018e0615 */
[C---:B------:R-:W-:Y:S02]  /*2290*/  LEA R20, P3, R162.reuse, R12, 0x1 ;  /* 0x0000000ca2147211 */ /* 0x040fe400078608ff */
[----:B------:R-:W-:Y:S02]  /*22a0*/  F2FP.F16.F32.PACK_AB R25, RZ, R25 ;  /* 0x00000019ff19723e */ /* 0x000fe400000000ff */
[----:B------:R-:W-:Y:S02]  /*22b0*/  LEA.HI.X R21, R162, R13, R21, 0x1, P3 ;  /* 0x0000000da2157211 */ /* 0x000fe400018f0c15 */
[----:B------:R-:W-:-:S05]  /*22c0*/  PRMT R159, R25, 0x7610, R159 ;  /* 0x00007610199f7816 */ /* 0x000fca000000009f */
[----:B------:R2:W-:Y:S04]  /*22d0*/  @P2 STG.E.U16 desc[UR36][R4.64+0x2], R159 ;  /* 0x0000029f04002986 */ /* 0x0005e8000c101524 */
[----:B------:R-:W0:Y:S01]  /*22e0*/  @P0 LDG.E.LTC128B.U16 R152, desc[UR36][R20.64] ;  /* 0x0000002414980981 */ /* 0x000e22000c1e1520 */
[----:B------:R-:W-:Y:S01]  /*22f0*/  IADD3 R8, P2, R8, R158, RZ ;  /* 0x0000009e08087210 */ /* 0x000fe20007f5e0ff */
[----:B------:R-:W-:Y:S01]  /*2300*/  BSSY B1, `(.L_x_39) ;  /* 0x0000011000017945 */ /* 0x000fe20003800000 */
[----:B------:R-:W-:Y:S02]  /*2310*/  SHF.L.U64.HI R11, R10, 0x4, R11 ;  /* 0x000000040a0b7819 */ /* 0x000fe4000001020b */
[----:B------:R-:W-:Y:S01]  /*2320*/  ISETP.GT.AND P1, PT, R0, 0x8, P1 ;  /* 0x000000080000780c */ /* 0x000fe20000f24270 */
[----:B------:R-:W-:Y:S01]  /*2330*/  IMAD.X R9, R9, 0x1, R165, P2 ;  /* 0x0000000109097824 */ /* 0x000fe200010e06a5 */
[----:B------:R-:W-:Y:S01]  /*2340*/  LEA R10, P2, R10, R4, 0x4 ;  /* 0x000000040a0a7211 */ /* 0x000fe200078420ff */
[----:B------:R-:W-:-:S04]  /*2350*/  IMAD.WIDE.U32 R14, R23, R14, R8 ;  /* 0x0000000e170e7225 */ /* 0x000fc800078e0008 */
[----:B------:R-:W-:Y:S01]  /*2360*/  IMAD.X R11, R11, 0x1, R5, P2 ;  /* 0x000000010b0b7824 */ /* 0x000fe200010e0605 */
[----:B------:R-:W-:Y:S01]  /*2370*/  LEA R8, P3, R14, R12, 0x1 ;  /* 0x0000000c0e087211 */ /* 0x000fe200078608ff */
[----:B------:R-:W-:-:S05]  /*2380*/  IMAD.IADD R9, R161, 0x1, R15 ;  /* 0x00000001a1097824 */ /* 0x000fca00078e020f */
[----:B------:R-:W-:Y:S01]  /*2390*/  LEA.HI.X R9, R14, R13, R9, 0x1, P3 ;  /* 0x0000000d0e097211 */ /* 0x000fe200018f0c09 */
[----:B0-----:R-:W-:-:S05]  /*23a0*/  HADD2.F32 R24, -RZ, R152.H0_H0 ;  /* 0x20000098ff187230 */ /* 0x001fca0000004100 */
[----:B------:R-:W-:-:S04]  /*23b0*/  FMUL R25, R24, R155 ;  /* 0x0000009b18197220 */ /* 0x000fc80000400000 */
[----:B------:R-:W-:-:S05]  /*23c0*/  FFMA R25, R26, R154, R25 ;  /* 0x0000009a1a197223 */ /* 0x000fca0000000019 */
[----:B------:R-:W-:-:S05]  /*23d0*/  F2FP.F16.F32.PACK_AB R25, RZ, R25 ;  /* 0x00000019ff19723e */ /* 0x000fca00000000ff */
[----:B------:R2:W-:Y:S01]  /*23e0*/  @P0 STG.E.U16 desc[UR36][R10.64], R25 ;  /* 0x000000190a000986 */ /* 0x0005e2000c101524 */
[----:B------:R-:W-:Y:S05]  /*23f0*/  @!P1 BRA `(.L_x_40) ;  /* 0x0000000000049947 */ /* 0x000fea0003800000 */
[----:B------:R0:W5:Y:S02]  /*2400*/  LDG.E.LTC128B.U16 R152, desc[UR36][R8.64+0x2] ;  /* 0x0000022408987981 */ /* 0x000164000c1e1520 */
.L_x_40:
[----:B------:R-:W-:Y:S05]  /*2410*/  BSYNC B1 ;  /* 0x0000000000017941 */ /* 0x000fea0003800000 */
.L_x_39:
[----:B-----5:R-:W-:Y:S01]  /*2420*/  HADD2.F32 R12, -RZ, R152.H0_H0 ;  /* 0x20000098ff0c7230 */ /* 0x020fe20000004100 */
[----:B------:R-:W-:Y:S01]  /*2430*/  ISETP.GT.AND P0, PT, R3, 0x8, PT ;  /* 0x000000080300780c */ /* 0x000fe20003f04270 */
[----:B------:R-:W-:Y:S03]  /*2440*/  BSSY B1, `(.L_x_41) ;  /* 0x0000008000017945 */ /* 0x000fe60003800000 */
[----:B------:R-:W-:Y:S01]  /*2450*/  FMUL R12, R12, R155 ;  /* 0x0000009b0c0c7220 */ /* 0x000fe20000400000 */
[----:B------:R-:W-:-:S03]  /*2460*/  ISETP.GT.AND P2, PT, R0, RZ, P0 ;  /* 0x000000ff0000720c */ /* 0x000fc60000744270 */
[----:B------:R-:W-:-:S05]  /*2470*/  FFMA R12, R27, R154, R12 ;  /* 0x0000009a1b0c7223 */ /* 0x000fca000000000c */
[----:B------:R-:W-:-:S05]  /*2480*/  F2FP.F16.F32.PACK_AB R12, RZ, R12 ;  /* 0x0000000cff0c723e */ /* 0x000fca00000000ff */
[----:B------:R3:W-:Y:S01]  /*2490*/  @P1 STG.E.U16 desc[UR36][R10.64+0x2], R12 ;  /* 0x0000020c0a001986 */ /* 0x0007e2000c101524 */
[----:B------:R-:W-:Y:S05]  /*24a0*/  @!P2 BRA `(.L_x_42) ;  /* 0x000000000004a947 */ /* 0x000fea0003800000 */
[----:B------:R4:W5:Y:S02]  /*24b0*/  LDG.E.LTC128B.U16 R152, desc[UR36][R6.64+0x10] ;  /* 0x0000102406987981 */ /* 0x000964000c1e1520 */
.L_x_42:
[----:B------:R-:W-:Y:S05]  /*24c0*/  BSYNC B1 ;  /* 0x0000000000017941 */ /* 0x000fea0003800000 */
.L_x_41:
[----:B---3-5:R-:W-:Y:S01]  /*24d0*/  HADD2.F32 R12, -RZ, R152.H0_H0 ;  /* 0x20000098ff0c7230 */ /* 0x028fe20000004100 */
        /* <DEDUP_REMOVED lines=9> */
.L_x_44:
[----:B------:R-:W-:Y:S05]  /*2570*/  BSYNC B1 ;  /* 0x0000000000017941 */ /* 0x000fea0003800000 */
.L_x_43:
[----:B-----5:R-:W-:Y:S01]  /*2580*/  HADD2.F32 R12, -RZ, R152.H0_H0 ;  /* 0x20000098ff0c7230 */ /* 0x020fe20000004100 */
[----:B------:R-:W-:Y:S01]  /*2590*/  ISETP.GT.AND P0, PT, R0, 0x8, P0 ;  /* 0x000000080000780c */ /* 0x000fe20000704270 */
[----:B------:R-:W-:Y:S03]  /*25a0*/  BSSY B1, `(.L_x_45) ;  /* 0x0000007000017945 */ /* 0x000fe60003800000 */
[----:B------:R-:W-:-:S04]  /*25b0*/  FMUL R12, R12, R155 ;  /* 0x0000009b0c0c7220 */ /* 0x000fc80000400000 */
[----:B------:R-:W-:-:S05]  /*25c0*/  FFMA R12, R29, R154, R12 ;  /* 0x0000009a1d0c7223 */ /* 0x000fca000000000c */
[----:B------:R-:W-:-:S05]  /*25d0*/  F2FP.F16.F32.PACK_AB R12, RZ, R12 ;  /* 0x0000000cff0c723e */ /* 0x000fca00000000ff */
[----:B------:R0:W-:Y:S01]  /*25e0*/  @P3 STG.E.U16 desc[UR36][R4.64+0x12], R12 ;  /* 0x0000120c04003986 */ /* 0x0001e2000c101524 */
[----:B------:R-:W-:Y:S05]  /*25f0*/  @!P0 BRA `(.L_x_46) ;  /* 0x0000000000048947 */ /* 0x000fea0003800000 */
[----:B------:R0:W5:Y:S02]  /*2600*/  LDG.E.LTC128B.U16 R152, desc[UR36][R8.64+0x10] ;  /* 0x0000102408987981 */ /* 0x000164000c1e1520 */
.L_x_46:
[----:B------:R-:W-:Y:S05]  /*2610*/  BSYNC B1 ;  /* 0x0000000000017941 */ /* 0x000fea0003800000 */
.L_x_45:
[----:B0----5:R-:W-:Y:S01]  /*2620*/  HADD2.F32 R12, -RZ, R152.H0_H0 ;  /* 0x20000098ff0c7230 */ /* 0x021fe20000004100 */
[----:B------:R-:W-:Y:S01]  /*2630*/  ISETP.GT.AND P1, PT, R0, 0x8, P1 ;  /* 0x000000080000780c */ /* 0x000fe20000f24270 */
[----:B------:R-:W-:Y:S03]  /*2640*/  BSSY B1, `(.L_x_47) ;  /* 0x0000007000017945 */ /* 0x000fe60003800000 */
[----:B---3--:R-:W-:-:S04]  /*2650*/  FMUL R13, R12, R155 ;  /* 0x0000009b0c0d7220 */ /* 0x008fc80000400000 */
[----:B------:R-:W-:-:S05]  /*2660*/  FFMA R13, R30, R154, R13 ;  /* 0x0000009a1e0d7223 */ /* 0x000fca000000000d */
[----:B------:R-:W-:-:S05]  /*2670*/  F2FP.F16.F32.PACK_AB R13, RZ, R13 ;  /* 0x0000000dff0d723e */ /* 0x000fca00000000ff */
[----:B------:R0:W-:Y:S01]  /*2680*/  @P0 STG.E.U16 desc[UR36][R10.64+0x10], R13 ;  /* 0x0000100d0a000986 */ /* 0x0001e2000c101524 */
[----:B------:R-:W-:Y:S05]  /*2690*/  @!P1 BRA `(.L_x_48) ;  /* 0x0000000000049947 */ /* 0x000fea0003800000 */
[----:B------:R3:W5:Y:S02]  /*26a0*/  LDG.E.LTC128B.U16 R152, desc[UR36][R8.64+0x12] ;  /* 0x0000122408987981 */ /* 0x000764000c1e1520 */
.L_x_48:
[----:B------:R-:W-:Y:S05]  /*26b0*/  BSYNC B1 ;  /* 0x0000000000017941 */ /* 0x000fea0003800000 */
.L_x_47:
        /* <DEDUP_REMOVED lines=10> */
.L_x_50:
[----:B------:R-:W-:Y:S05]  /*2760*/  BSYNC B1 ;  /* 0x0000000000017941 */ /* 0x000fea0003800000 */
.L_x_49:
[----:B0----5:R-:W-:Y:S01]  /*2770*/  HADD2.F32 R12, -RZ, R152.H0_H0 ;  /* 0x20000098ff0c7230 */ /* 0x021fe20000004100 */
        /* <DEDUP_REMOVED lines=9> */
.L_x_52:
[----:B------:R-:W-:Y:S05]  /*2810*/  BSYNC B1 ;  /* 0x0000000000017941 */ /* 0x000fea0003800000 */
.L_x_51:
        /* <DEDUP_REMOVED lines=9> */
.L_x_54:
[----:B------:R-:W-:Y:S05]  /*28b0*/  BSYNC B1 ;  /* 0x0000000000017941 */ /* 0x000fea0003800000 */
.L_x_53:
[----:B0----5:R-:W-:Y:S01]  /*28c0*/  HADD2.F32 R12, -RZ, R152.H0_H0 ;  /* 0x20000098ff0c7230 */ /* 0x021fe20000004100 */
        /* <DEDUP_REMOVED lines=8> */
.L_x_56:
[----:B------:R-:W-:Y:S05]  /*2950*/  BSYNC B1 ;  /* 0x0000000000017941 */ /* 0x000fea0003800000 */
.L_x_55:
        /* <DEDUP_REMOVED lines=10> */
.L_x_58:
[----:B------:R-:W-:Y:S05]  /*2a00*/  BSYNC B1 ;  /* 0x0000000000017941 */ /* 0x000fea0003800000 */
.L_x_57:
        /* <DEDUP_REMOVED lines=10> */
.L_x_60:
[----:B------:R-:W-:Y:S05]  /*2ab0*/  BSYNC B1 ;  /* 0x0000000000017941 */ /* 0x000fea0003800000 */
.L_x_59:
        /* <DEDUP_REMOVED lines=9> */
.L_x_62:
[----:B------:R-:W-:Y:S05]  /*2b50*/  BSYNC B1 ;  /* 0x0000000000017941 */ /* 0x000fea0003800000 */
.L_x_61:
        /* <DEDUP_REMOVED lines=9> */
.L_x_64:
[----:B------:R-:W-:Y:S05]  /*2bf0*/  BSYNC B1 ;  /* 0x0000000000017941 */ /* 0x000fea0003800000 */
.L_x_63:
        /* <DEDUP_REMOVED lines=10> */
.L_x_66:
[----:B------:R-:W-:Y:S05]  /*2ca0*/  BSYNC B1 ;  /* 0x0000000000017941 */ /* 0x000fea0003800000 */
.L_x_65:
        /* <DEDUP_REMOVED lines=10> */
.L_x_68:
[----:B------:R-:W-:Y:S05]  /*2d50*/  BSYNC B1 ;  /* 0x0000000000017941 */ /* 0x000fea0003800000 */
.L_x_67:
        /* <DEDUP_REMOVED lines=9> */
.L_x_70:
[----:B------:R-:W-:Y:S05]  /*2df0*/  BSYNC B1 ;  /* 0x0000000000017941 */ /* 0x000fea0003800000 */
.L_x_69:
        /* <DEDUP_REMOVED lines=9> */
.L_x_72:
[----:B------:R-:W-:Y:S05]  /*2e90*/  BSYNC B1 ;  /* 0x0000000000017941 */ /* 0x000fea0003800000 */
.L_x_71:
        /* <DEDUP_REMOVED lines=10> */
.L_x_74:
[----:B------:R-:W-:Y:S05]  /*2f40*/  BSYNC B1 ;  /* 0x0000000000017941 */ /* 0x000fea0003800000 */
.L_x_73:
        /* <DEDUP_REMOVED lines=10> */
.L_x_76:
[----:B------:R-:W-:Y:S05]  /*2ff0*/  BSYNC B1 ;  /* 0x0000000000017941 */ /* 0x000fea0003800000 */
.L_x_75:
        /* <DEDUP_REMOVED lines=9> */
.L_x_78:
[----:B------:R-:W-:Y:S05]  /*3090*/  BSYNC B1 ;  /* 0x0000000000017941 */ /* 0x000fea0003800000 */
.L_x_77:
        /* <DEDUP_REMOVED lines=9> */
.L_x_80:
[----:B------:R-:W-:Y:S05]  /*3130*/  BSYNC B1 ;  /* 0x0000000000017941 */ /* 0x000fea0003800000 */
.L_x_79:
        /* <DEDUP_REMOVED lines=10> */
.L_x_82:
[----:B------:R-:W-:Y:S05]  /*31e0*/  BSYNC B1 ;  /* 0x0000000000017941 */ /* 0x000fea0003800000 */
.L_x_81:
        /* <DEDUP_REMOVED lines=10> */
.L_x_84:
[----:B------:R-:W-:Y:S05]  /*3290*/  BSYNC B1 ;  /* 0x0000000000017941 */ /* 0x000fea0003800000 */
.L_x_83:
        /* <DEDUP_REMOVED lines=9> */
.L_x_86:
[----:B------:R-:W-:Y:S05]  /*3330*/  BSYNC B1 ;  /* 0x0000000000017941 */ /* 0x000fea0003800000 */
.L_x_85:
        /* <DEDUP_REMOVED lines=9> */
.L_x_88:
[----:B------:R-:W-:Y:S05]  /*33d0*/  BSYNC B1 ;  /* 0x0000000000017941 */ /* 0x000fea0003800000 */
.L_x_87:
        /* <DEDUP_REMOVED lines=10> */
.L_x_90:
[----:B------:R-:W-:Y:S05]  /*3480*/  BSYNC B1 ;  /* 0x0000000000017941 */ /* 0x000fea0003800000 */
.L_x_89:
        /* <DEDUP_REMOVED lines=10> */
.L_x_92:
[----:B------:R-:W-:Y:S05]  /*3530*/  BSYNC B1 ;  /* 0x0000000000017941 */ /* 0x000fea0003800000 */
.L_x_91:
        /* <DEDUP_REMOVED lines=9> */
.L_x_94:
[----:B------:R-:W-:Y:S05]  /*35d0*/  BSYNC B1 ;  /* 0x0000000000017941 */ /* 0x000fea0003800000 */
.L_x_93:
        /* <DEDUP_REMOVED lines=9> */
.L_x_96:
[----:B------:R-:W-:Y:S05]  /*3670*/  BSYNC B1 ;  /* 0x0000000000017941 */ /* 0x000fea0003800000 */
.L_x_95:
        /* <DEDUP_REMOVED lines=10> */
.L_x_98:
[----:B------:R-:W-:Y:S05]  /*3720*/  BSYNC B1 ;  /* 0x0000000000017941 */ /* 0x000fea0003800000 */
.L_x_97:
        /* <DEDUP_REMOVED lines=10> */
.L_x_100:
[----:B------:R-:W-:Y:S05]  /*37d0*/  BSYNC B1 ;  /* 0x0000000000017941 */ /* 0x000fea0003800000 */
.L_x_99:
        /* <DEDUP_REMOVED lines=9> */
.L_x_102:
[----:B------:R-:W-:Y:S05]  /*3870*/  BSYNC B1 ;  /* 0x0000000000017941 */ /* 0x000fea0003800000 */
.L_x_101:
        /* <DEDUP_REMOVED lines=9> */
.L_x_104:
[----:B------:R-:W-:Y:S05]  /*3910*/  BSYNC B1 ;  /* 0x0000000000017941 */ /* 0x000fea0003800000 */
.L_x_103:
        /* <DEDUP_REMOVED lines=10> */
.L_x_106:
[----:B------:R-:W-:Y:S05]  /*39c0*/  BSYNC B1 ;  /* 0x0000000000017941 */ /* 0x000fea0003800000 */
.L_x_105:
        /* <DEDUP_REMOVED lines=10> */
.L_x_108:
[----:B------:R-:W-:Y:S05]  /*3a70*/  BSYNC B1 ;  /* 0x0000000000017941 */ /* 0x000fea0003800000 */
.L_x_107:
        /* <DEDUP_REMOVED lines=9> */
.L_x_110:
[----:B------:R-:W-:Y:S05]  /*3b10*/  BSYNC B1 ;  /* 0x0000000000017941 */ /* 0x000fea0003800000 */
.L_x_109:
        /* <DEDUP_REMOVED lines=9> */
.L_x_112:
[----:B------:R-:W-:Y:S05]  /*3bb0*/  BSYNC B1 ;  /* 0x0000000000017941 */ /* 0x000fea0003800000 */
.L_x_111:
        /* <DEDUP_REMOVED lines=10> */
.L_x_114:
[----:B------:R-:W-:Y:S05]  /*3c60*/  BSYNC B1 ;  /* 0x0000000000017941 */ /* 0x000fea0003800000 */
.L_x_113:
        /* <DEDUP_REMOVED lines=10> */
.L_x_116:
[----:B------:R-:W-:Y:S05]  /*3d10*/  BSYNC B1 ;  /* 0x0000000000017941 */ /* 0x000fea0003800000 */
.L_x_115:
        /* <DEDUP_REMOVED lines=9> */
.L_x_118:
[----:B------:R-:W-:Y:S05]  /*3db0*/  BSYNC B1 ;  /* 0x0000000000017941 */ /* 0x000fea0003800000 */
.L_x_117:
        /* <DEDUP_REMOVED lines=9> */
.L_x_120:
[----:B------:R-:W-:Y:S05]  /*3e50*/  BSYNC B1 ;  /* 0x0000000000017941 */ /* 0x000fea0003800000 */
.L_x_119:
        /* <DEDUP_REMOVED lines=10> */
.L_x_122:
[----:B------:R-:W-:Y:S05]  /*3f00*/  BSYNC B1 ;  /* 0x0000000000017941 */ /* 0x000fea0003800000 */
.L_x_121:
        /* <DEDUP_REMOVED lines=10> */
.L_x_124:
[----:B------:R-:W-:Y:S05]  /*3fb0*/  BSYNC B1 ;  /* 0x0000000000017941 */ /* 0x000fea0003800000 */
.L_x_123:
        /* <DEDUP_REMOVED lines=9> */
.L_x_126:
[----:B------:R-:W-:Y:S05]  /*4050*/  BSYNC B1 ;  /* 0x0000000000017941 */ /* 0x000fea0003800000 */
.L_x_125:
        /* <DEDUP_REMOVED lines=9> */
.L_x_128:
[----:B------:R-:W-:Y:S05]  /*40f0*/  BSYNC B1 ;  /* 0x0000000000017941 */ /* 0x000fea0003800000 */
.L_x_127:
        /* <DEDUP_REMOVED lines=10> */
.L_x_130:
[----:B------:R-:W-:Y:S05]  /*41a0*/  BSYNC B1 ;  /* 0x0000000000017941 */ /* 0x000fea0003800000 */
.L_x_129:
        /* <DEDUP_REMOVED lines=10> */
.L_x_132:
[----:B------:R-:W-:Y:S05]  /*4250*/  BSYNC B1 ;  /* 0x0000000000017941 */ /* 0x000fea0003800000 */
.L_x_131:
        /* <DEDUP_REMOVED lines=9> */
.L_x_134:
[----:B------:R-:W-:Y:S05]  /*42f0*/  BSYNC B1 ;  /* 0x0000000000017941 */ /* 0x000fea0003800000 */
.L_x_133:
        /* <DEDUP_REMOVED lines=9> */
.L_x_136:
[----:B------:R-:W-:Y:S05]  /*4390*/  BSYNC B1 ;  /* 0x0000000000017941 */ /* 0x000fea0003800000 */
.L_x_135:
        /* <DEDUP_REMOVED lines=10> */
.L_x_138:
[----:B------:R-:W-:Y:S05]  /*4440*/  BSYNC B1 ;  /* 0x0000000000017941 */ /* 0x000fea0003800000 */
.L_x_137:
        /* <DEDUP_REMOVED lines=10> */
.L_x_140:
[----:B------:R-:W-:Y:S05]  /*44f0*/  BSYNC B1 ;  /* 0x0000000000017941 */ /* 0x000fea0003800000 */
.L_x_139:
        /* <DEDUP_REMOVED lines=9> */
.L_x_142:
[----:B------:R-:W-:Y:S05]  /*4590*/  BSYNC B1 ;  /* 0x0000000000017941 */ /* 0x000fea0003800000 */
.L_x_141:
        /* <DEDUP_REMOVED lines=9> */
.L_x_144:
[----:B------:R-:W-:Y:S05]  /*4630*/  BSYNC B1 ;  /* 0x0000000000017941 */ /* 0x000fea0003800000 */
.L_x_143:
        /* <DEDUP_REMOVED lines=10> */
.L_x_146:
[----:B------:R-:W-:Y:S05]  /*46e0*/  BSYNC B1 ;  /* 0x0000000000017941 */ /* 0x000fea0003800000 */
.L_x_145:
        /* <DEDUP_REMOVED lines=10> */
.L_x_148:
[----:B------:R-:W-:Y:S05]  /*4790*/  BSYNC B1 ;  /* 0x0000000000017941 */ /* 0x000fea0003800000 */
.L_x_147:
        /* <DEDUP_REMOVED lines=9> */
.L_x_150:
[----:B------:R-:W-:Y:S05]  /*4830*/  BSYNC B1 ;  /* 0x0000000000017941 */ /* 0x000fea0003800000 */
.L_x_149:
        /* <DEDUP_REMOVED lines=9> */
.L_x_152:
[----:B------:R-:W-:Y:S05]  /*48d0*/  BSYNC B1 ;  /* 0x0000000000017941 */ /* 0x000fea0003800000 */
.L_x_151:
        /* <DEDUP_REMOVED lines=10> */
.L_x_154:
[----:B------:R-:W-:Y:S05]  /*4980*/  BSYNC B1 ;  /* 0x0000000000017941 */ /* 0x000fea0003800000 */
.L_x_153:
        /* <DEDUP_REMOVED lines=10> */
.L_x_156:
[----:B------:R-:W-:Y:S05]  /*4a30*/  BSYNC B1 ;  /* 0x0000000000017941 */ /* 0x000fea0003800000 */
.L_x_155:
        /* <DEDUP_REMOVED lines=9> */
.L_x_158:
[----:B------:R-:W-:Y:S05]  /*4ad0*/  BSYNC B1 ;  /* 0x0000000000017941 */ /* 0x000fea0003800000 */
.L_x_157:
        /* <DEDUP_REMOVED lines=9> */
.L_x_160:
[----:B------:R-:W-:Y:S05]  /*4b70*/  BSYNC B1 ;  /* 0x0000000000017941 */ /* 0x000fea0003800000 */
.L_x_159:
        /* <DEDUP_REMOVED lines=10> */
.L_x_162:
[----:B------:R-:W-:Y:S05]  /*4c20*/  BSYNC B1 ;  /* 0x0000000000017941 */ /* 0x000fea0003800000 */
.L_x_161:
        /* <DEDUP_REMOVED lines=10> */
.L_x_164:
[----:B------:R-:W-:Y:S05]  /*4cd0*/  BSYNC B1 ;  /* 0x0000000000017941 */ /* 0x000fea0003800000 */
.L_x_163:
        /* <DEDUP_REMOVED lines=9> */
.L_x_166:
[----:B------:R-:W-:Y:S05]  /*4d70*/  BSYNC B1 ;  /* 0x0000000000017941 */ /* 0x000fea0003800000 */
.L_x_165:
        /* <DEDUP_REMOVED lines=9> */
.L_x_168:
[----:B------:R-:W-:Y:S05]  /*4e10*/  BSYNC B1 ;  /* 0x0000000000017941 */ /* 0x000fea0003800000 */
.L_x_167:
        /* <DEDUP_REMOVED lines=10> */
.L_x_170:
[----:B------:R-:W-:Y:S05]  /*4ec0*/  BSYNC B1 ;  /* 0x0000000000017941 */ /* 0x000fea0003800000 */
.L_x_169:
        /* <DEDUP_REMOVED lines=10> */
.L_x_172:
[----:B------:R-:W-:Y:S05]  /*4f70*/  BSYNC B1 ;  /* 0x0000000000017941 */ /* 0x000fea0003800000 */
.L_x_171:
        /* <DEDUP_REMOVED lines=9> */
.L_x_174:
[----:B------:R-:W-:Y:S05]  /*5010*/  BSYNC B1 ;  /* 0x0000000000017941 */ /* 0x000fea0003800000 */
.L_x_173:
        /* <DEDUP_REMOVED lines=9> */
.L_x_176:
[----:B------:R-:W-:Y:S05]  /*50b0*/  BSYNC B1 ;  /* 0x0000000000017941 */ /* 0x000fea0003800000 */
.L_x_175:
        /* <DEDUP_REMOVED lines=10> */
.L_x_178:
[----:B------:R-:W-:Y:S05]  /*5160*/  BSYNC B1 ;  /* 0x0000000000017941 */ /* 0x000fea0003800000 */
.L_x_177:
        /* <DEDUP_REMOVED lines=10> */
.L_x_180:
[----:B------:R-:W-:Y:S05]  /*5210*/  BSYNC B1 ;  /* 0x0000000000017941 */ /* 0x000fea0003800000 */
.L_x_179:
        /* <DEDUP_REMOVED lines=9> */
.L_x_182:
[----:B------:R-:W-:Y:S05]  /*52b0*/  BSYNC B1 ;  /* 0x0000000000017941 */ /* 0x000fea0003800000 */
.L_x_181:
        /* <DEDUP_REMOVED lines=9> */
.L_x_184:
[----:B------:R-:W-:Y:S05]  /*5350*/  BSYNC B1 ;  /* 0x0000000000017941 */ /* 0x000fea0003800000 */
.L_x_183:
        /* <DEDUP_REMOVED lines=10> */
.L_x_186:
[----:B------:R-:W-:Y:S05]  /*5400*/  BSYNC B1 ;  /* 0x0000000000017941 */ /* 0x000fea0003800000 */
.L_x_185:
        /* <DEDUP_REMOVED lines=10> */
.L_x_188:
[----:B------:R-:W-:Y:S05]  /*54b0*/  BSYNC B1 ;  /* 0x0000000000017941 */ /* 0x000fea0003800000 */
.L_x_187:
        /* <DEDUP_REMOVED lines=9> */
.L_x_190:
[----:B------:R-:W-:Y:S05]  /*5550*/  BSYNC B1 ;  /* 0x0000000000017941 */ /* 0x000fea0003800000 */
.L_x_189:
        /* <DEDUP_REMOVED lines=9> */
.L_x_192:
[----:B------:R-:W-:Y:S05]  /*55f0*/  BSYNC B1 ;  /* 0x0000000000017941 */ /* 0x000fea0003800000 */
.L_x_191:
        /* <DEDUP_REMOVED lines=10> */
.L_x_194:
[----:B------:R-:W-:Y:S05]  /*56a0*/  BSYNC B1 ;  /* 0x0000000000017941 */ /* 0x000fea0003800000 */
.L_x_193:
        /* <DEDUP_REMOVED lines=10> */
.L_x_196:
[----:B------:R-:W-:Y:S05]  /*5750*/  BSYNC B1 ;  /* 0x0000000000017941 */ /* 0x000fea0003800000 */
.L_x_195:
        /* <DEDUP_REMOVED lines=9> */
.L_x_198:
[----:B------:R-:W-:Y:S05]  /*57f0*/  BSYNC B1 ;  /* 0x0000000000017941 */ /* 0x000fea0003800000 */
.L_x_197:
        /* <DEDUP_REMOVED lines=9> */
.L_x_200:
[----:B------:R-:W-:Y:S05]  /*5890*/  BSYNC B1 ;  /* 0x0000000000017941 */ /* 0x000fea0003800000 */
.L_x_199:
        /* <DEDUP_REMOVED lines=10> */
.L_x_202:
[----:B------:R-:W-:Y:S05]  /*5940*/  BSYNC B1 ;  /* 0x0000000000017941 */ /* 0x000fea0003800000 */
.L_x_201:
        /* <DEDUP_REMOVED lines=10> */
.L_x_204:
[----:B------:R-:W-:Y:S05]  /*59f0*/  BSYNC B1 ;  /* 0x0000000000017941 */ /* 0x000fea0003800000 */
.L_x_203:
        /* <DEDUP_REMOVED lines=9> */
.L_x_206:
[----:B------:R-:W-:Y:S05]  /*5a90*/  BSYNC B1 ;  /* 0x0000000000017941 */ /* 0x000fea0003800000 */
.L_x_205:
        /* <DEDUP_REMOVED lines=9> */
.L_x_208:
[----:B------:R-:W-:Y:S05]  /*5b30*/  BSYNC B1 ;  /* 0x0000000000017941 */ /* 0x000fea0003800000 */
.L_x_207:
        /* <DEDUP_REMOVED lines=10> */
.L_x_210:
[----:B------:R-:W-:Y:S05]  /*5be0*/  BSYNC B1 ;  /* 0x0000000000017941 */ /* 0x000fea0003800000 */
.L_x_209:
        /* <DEDUP_REMOVED lines=10> */
.L_x_212:
[----:B------:R-:W-:Y:S05]  /*5c90*/  BSYNC B1 ;  /* 0x0000000000017941 */ /* 0x000fea0003800000 */
.L_x_211:
        /* <DEDUP_REMOVED lines=9> */
.L_x_214:
[----:B------:R-:W-:Y:S05]  /*5d30*/  BSYNC B1 ;  /* 0x0000000000017941 */ /* 0x000fea0003800000 */
.L_x_213:
        /* <DEDUP_REMOVED lines=9> */
.L_x_216:
[----:B------:R-:W-:Y:S05]  /*5dd0*/  BSYNC B1 ;  /* 0x0000000000017941 */ /* 0x000fea0003800000 */
.L_x_215:
        /* <DEDUP_REMOVED lines=10> */
.L_x_218:
[----:B------:R-:W-:Y:S05]  /*5e80*/  BSYNC B1 ;  /* 0x0000000000017941 */ /* 0x000fea0003800000 */
.L_x_217:
        /* <DEDUP_REMOVED lines=10> */
.L_x_220:
[----:B------:R-:W-:Y:S05]  /*5f30*/  BSYNC B1 ;  /* 0x0000000000017941 */ /* 0x000fea0003800000 */
.L_x_219:
        /* <DEDUP_REMOVED lines=9> */
.L_x_222:
[----:B------:R-:W-:Y:S05]  /*5fd0*/  BSYNC B1 ;  /* 0x0000000000017941 */ /* 0x000fea0003800000 */
.L_x_221:
        /* <DEDUP_REMOVED lines=9> */
.L_x_224:
[----:B------:R-:W-:Y:S05]  /*6070*/  BSYNC B1 ;  /* 0x0000000000017941 */ /* 0x000fea0003800000 */
.L_x_223:
        /* <DEDUP_REMOVED lines=10> */
.L_x_226:
[----:B------:R-:W-:Y:S05]  /*6120*/  BSYNC B1 ;  /* 0x0000000000017941 */ /* 0x000fea0003800000 */
.L_x_225:
        /* <DEDUP_REMOVED lines=10> */
.L_x_228:
[----:B------:R-:W-:Y:S05]  /*61d0*/  BSYNC B1 ;  /* 0x0000000000017941 */ /* 0x000fea0003800000 */
.L_x_227:
        /* <DEDUP_REMOVED lines=9> */
.L_x_230:
[----:B------:R-:W-:Y:S05]  /*6270*/  BSYNC B1 ;  /* 0x0000000000017941 */ /* 0x000fea0003800000 */
.L_x_229:
        /* <DEDUP_REMOVED lines=9> */
.L_x_232:
[----:B------:R-:W-:Y:S05]  /*6310*/  BSYNC B1 ;  /* 0x0000000000017941 */ /* 0x000fea0003800000 */
.L_x_231:
        /* <DEDUP_REMOVED lines=10> */
.L_x_234:
[----:B------:R-:W-:Y:S05]  /*63c0*/  BSYNC B1 ;  /* 0x0000000000017941 */ /* 0x000fea0003800000 */
.L_x_233:
        /* <DEDUP_REMOVED lines=10> */
.L_x_236:
[----:B------:R-:W-:Y:S05]  /*6470*/  BSYNC B1 ;  /* 0x0000000000017941 */ /* 0x000fea0003800000 */
.L_x_235:
        /* <DEDUP_REMOVED lines=9> */
.L_x_238:
[----:B------:R-:W-:Y:S05]  /*6510*/  BSYNC B1 ;  /* 0x0000000000017941 */ /* 0x000fea0003800000 */
.L_x_237:
        /* <DEDUP_REMOVED lines=9> */
.L_x_240:
[----:B------:R-:W-:Y:S05]  /*65b0*/  BSYNC B1 ;  /* 0x0000000000017941 */ /* 0x000fea0003800000 */
.L_x_239:
        /* <DEDUP_REMOVED lines=10> */
.L_x_242:
[----:B------:R-:W-:Y:S05]  /*6660*/  BSYNC B1 ;  /* 0x0000000000017941 */ /* 0x000fea0003800000 */
.L_x_241:
        /* <DEDUP_REMOVED lines=10> */
.L_x_244:
[----:B------:R-:W-:Y:S05]  /*6710*/  BSYNC B1 ;  /* 0x0000000000017941 */ /* 0x000fea0003800000 */
.L_x_243:
        /* <DEDUP_REMOVED lines=9> */
.L_x_246:
[----:B------:R-:W-:Y:S05]  /*67b0*/  BSYNC B1 ;  /* 0x0000000000017941 */ /* 0x000fea0003800000 */
.L_x_245:
        /* <DEDUP_REMOVED lines=9> */
.L_x_248:
[----:B------:R-:W-:Y:S05]  /*6850*/  BSYNC B1 ;  /* 0x0000000000017941 */ /* 0x000fea0003800000 */
.L_x_247:
        /* <DEDUP_REMOVED lines=10> */
.L_x_250:
[----:B------:R-:W-:Y:S05]  /*6900*/  BSYNC B1 ;  /* 0x0000000000017941 */ /* 0x000fea0003800000 */
.L_x_249:
        /* <DEDUP_REMOVED lines=10> */
.L_x_252:
[----:B------:R-:W-:Y:S05]  /*69b0*/  BSYNC B1 ;  /* 0x0000000000017941 */ /* 0x000fea0003800000 */
.L_x_251:
        /* <DEDUP_REMOVED lines=9> */
.L_x_254:
[----:B------:R-:W-:Y:S05]  /*6a50*/  BSYNC B1 ;  /* 0x0000000000017941 */ /* 0x000fea0003800000 */
.L_x_253:
        /* <DEDUP_REMOVED lines=9> */
.L_x_256:
[----:B------:R-:W-:Y:S05]  /*6af0*/  BSYNC B1 ;  /* 0x0000000000017941 */ /* 0x000fea0003800000 */
.L_x_255:
        /* <DEDUP_REMOVED lines=10> */
.L_x_258:
[----:B------:R-:W-:Y:S05]  /*6ba0*/  BSYNC B1 ;  /* 0x0000000000017941 */ /* 0x000fea0003800000 */
.L_x_257:
        /* <DEDUP_REMOVED lines=10> */
.L_x_260:
[----:B------:R-:W-:Y:S05]  /*6c50*/  BSYNC B1 ;  /* 0x0000000000017941 */ /* 0x000fea0003800000 */
.L_x_259:
        /* <DEDUP_REMOVED lines=9> */
.L_x_262:
[----:B------:R-:W-:Y:S05]  /*6cf0*/  BSYNC B1 ;  /* 0x0000000000017941 */ /* 0x000fea0003800000 */
.L_x_261:
        /* <DEDUP_REMOVED lines=9> */
.L_x_264:
[----:B------:R-:W-:Y:S05]  /*6d90*/  BSYNC B1 ;  /* 0x0000000000017941 */ /* 0x000fea0003800000 */
.L_x_263:
        /* <DEDUP_REMOVED lines=10> */
.L_x_266:
[----:B------:R-:W-:Y:S05]  /*6e40*/  BSYNC B1 ;  /* 0x0000000000017941 */ /* 0x000fea0003800000 */
.L_x_265:
        /* <DEDUP_REMOVED lines=10> */
.L_x_268:
[----:B------:R-:W-:Y:S05]  /*6ef0*/  BSYNC B1 ;  /* 0x0000000000017941 */ /* 0x000fea0003800000 */
.L_x_267:
        /* <DEDUP_REMOVED lines=9> */
.L_x_270:
[----:B------:R-:W-:Y:S05]  /*6f90*/  BSYNC B1 ;  /* 0x0000000000017941 */ /* 0x000fea0003800000 */
.L_x_269:
        /* <DEDUP_REMOVED lines=9> */
.L_x_272:
[----:B------:R-:W-:Y:S05]  /*7030*/  BSYNC B1 ;  /* 0x0000000000017941 */ /* 0x000fea0003800000 */
.L_x_271:
        /* <DEDUP_REMOVED lines=10> */
.L_x_274:
[----:B------:R-:W-:Y:S05]  /*70e0*/  BSYNC B1 ;  /* 0x0000000000017941 */ /* 0x000fea0003800000 */
.L_x_273:
        /* <DEDUP_REMOVED lines=10> */
.L_x_276:
[----:B------:R-:W-:Y:S05]  /*7190*/  BSYNC B1 ;  /* 0x0000000000017941 */ /* 0x000fea0003800000 */
.L_x_275:
        /* <DEDUP_REMOVED lines=9> */
.L_x_278:
[----:B------:R-:W-:Y:S05]  /*7230*/  BSYNC B1 ;  /* 0x0000000000017941 */ /* 0x000fea0003800000 */
.L_x_277:
        /* <DEDUP_REMOVED lines=9> */
.L_x_280:
[----:B------:R-:W-:Y:S05]  /*72d0*/  BSYNC B1 ;  /* 0x0000000000017941 */ /* 0x000fea0003800000 */
.L_x_279:
        /* <DEDUP_REMOVED lines=10> */
.L_x_282:
[----:B------:R-:W-:Y:S05]  /*7380*/  BSYNC B1 ;  /* 0x0000000000017941 */ /* 0x000fea0003800000 */
.L_x_281:
        /* <DEDUP_REMOVED lines=10> */
.L_x_284:
[----:B------:R-:W-:Y:S05]  /*7430*/  BSYNC B1 ;  /* 0x0000000000017941 */ /* 0x000fea0003800000 */
.L_x_283:
[----:B01--45:R-:W-:Y:S01]  /*7440*/  HADD2.F32 R6, -RZ, R152.H0_H0 ;  /* 0x20000098ff067230 */ /* 0x033fe20000004100 */
        /* <DEDUP_REMOVED lines=8> */
.L_x_286:
[----:B------:R-:W-:Y:S05]  /*74d0*/  BSYNC B1 ;  /* 0x0000000000017941 */ /* 0x000fea0003800000 */
.L_x_285:
[----:B0-2--5:R-:W-:Y:S01]  /*74e0*/  HADD2.F32 R4, -RZ, R152.H0_H0 ;  /* 0x20000098ff047230 */ /* 0x025fe20000004100 */
[----:B------:R-:W-:Y:S01]  /*74f0*/  ISETP.GT.AND P1, PT, R0, 0x8, P1 ;  /* 0x000000080000780c */ /* 0x000fe20000f24270 */
[----:B------:R-:W-:Y:S01]  /*7500*/  @P0 IMAD.MOV.U32 R5, RZ, RZ, R11 ;  /* 0x000000ffff050224 */ /* 0x000fe200078e000b */
[----:B------:R-:W-:Y:S02]  /*7510*/  BSSY B1, `(.L_x_287) ;  /* 0x0000008000017945 */ /* 0x000fe40003800000 */
[----:B------:R-:W-:Y:S01]  /*7520*/  FMUL R3, R4, R155 ;  /* 0x0000009b04037220 */ /* 0x000fe20000400000 */
[----:B------:R-:W-:-:S03]  /*7530*/  @P0 IMAD.MOV.U32 R4, RZ, RZ, R10 ;  /* 0x000000ffff040224 */ /* 0x000fc600078e000a */
[----:B------:R-:W-:-:S05]  /*7540*/  FFMA R3, R150, R154, R3 ;  /* 0x0000009a96037223 */ /* 0x000fca0000000003 */
[----:B------:R-:W-:-:S05]  /*7550*/  F2FP.F16.F32.PACK_AB R3, RZ, R3 ;  /* 0x00000003ff03723e */ /* 0x000fca00000000ff */
[----:B------:R0:W-:Y:S01]  /*7560*/  @P0 STG.E.U16 desc[UR36][R4.64+0x1f0], R3 ;  /* 0x0001f00304000986 */ /* 0x0001e2000c101524 */
[----:B------:R-:W-:Y:S05]  /*7570*/  @!P1 BRA `(.L_x_288) ;  /* 0x0000000000049947 */ /* 0x000fea0003800000 */
[----:B------:R2:W5:Y:S02]  /*7580*/  LDG.E.LTC128B.U16 R152, desc[UR36][R8.64+0x1f2] ;  /* 0x0001f22408987981 */ /* 0x000564000c1e1520 */
.L_x_288:
[----:B------:R-:W-:Y:S05]  /*7590*/  BSYNC B1 ;  /* 0x0000000000017941 */ /* 0x000fea0003800000 */
.L_x_287:
[----:B------:R-:W-:Y:S05]  /*75a0*/  @!P1 BRA `(.L_x_289) ;  /* 0x0000002400309947 */ /* 0x000fea0003800000 */
[----:B-----5:R-:W-:-:S05]  /*75b0*/  HADD2.F32 R152, -RZ, R152.H0_H0 ;  /* 0x20000098ff987230 */ /* 0x020fca0000004100 */
[----:B------:R-:W-:-:S04]  /*75c0*/  FMUL R152, R152, R155 ;  /* 0x0000009b98987220 */ /* 0x000fc80000400000 */
[----:B------:R-:W-:-:S05]  /*75d0*/  FFMA R152, R151, R154, R152 ;  /* 0x0000009a97987223 */ /* 0x000fca0000000098 */
[----:B------:R-:W-:-:S05]  /*75e0*/  F2FP.F16.F32.PACK_AB R152, RZ, R152 ;  /* 0x00000098ff98723e */ /* 0x000fca00000000ff */
[----:B------:R4:W-:Y:S01]  /*75f0*/  STG.E.U16 desc[UR36][R10.64+0x1f2], R152 ;  /* 0x0001f2980a007986 */ /* 0x0009e2000c101524 */
[----:B------:R-:W-:Y:S05]  /*7600*/  BRA `(.L_x_289) ;  /* 0x0000002400187947 */ /* 0x000fea0003800000 */
.L_x_36:
[----:B------:R-:W-:Y:S01]  /*7610*/  ISETP.GT.AND P2, PT, R3, 0x1, PT ;  /* 0x000000010300780c */ /* 0x000fe20003f44270 */
[----:B------:R-:W-:Y:S01]  /*7620*/  ULDC.64 UR4, c[0x0][0x5c0] ;  /* 0x0001700000047ab9 */ /* 0x000fe20000000a00 */
[-C--:B------:R-:W-:Y:S01]  /*7630*/  FMUL R24, R24, R154.reuse ;  /* 0x0000009a18187220 */ /* 0x080fe20000400000 */
[-C--:B------:R-:W-:Y:S01]  /*7640*/  FMUL R25, R25, R154.reuse ;  /* 0x0000009a19197220 */ /* 0x080fe20000400000 */
[----:B------:R-:W-:Y:S01]  /*7650*/  ISETP.GT.AND P1, PT, R0, RZ, P2 ;  /* 0x000000ff0000720c */ /* 0x000fe20001724270 */
[-C--:B------:R-:W-:Y:S01]  /*7660*/  FMUL R26, R26, R154.reuse ;  /* 0x0000009a1a1a7220 */ /* 0x080fe20000400000 */
[----:B------:R-:W-:Y:S01]  /*7670*/  LEA R4, P4, R160, UR4, 0x1 ;  /* 0x00000004a0047c11 */ /* 0x000fe2000f8808ff */
[----:B------:R-:W-:Y:S01]  /*7680*/  FMUL R27, R27, R154 ;  /* 0x0000009a1b1b7220 */ /* 0x000fe20000400000 */
[----:B------:R-:W-:Y:S01]  /*7690*/  F2FP.F16.F32.PACK_AB R24, RZ, R24 ;  /* 0x00000018ff18723e */ /* 0x000fe200000000ff */
[-C--:B------:R-:W-:Y:S01]  /*76a0*/  FMUL R28, R28, R154.reuse ;  /* 0x0000009a1c1c7220 */ /* 0x080fe20000400000 */
[----:B------:R-:W-:Y:S01]  /*76b0*/  LEA.HI.X R5, R160, UR5, R171, 0x1, P4 ;  /* 0x00000005a0057c11 */ /* 0x000fe2000a0f0cab */
[-C--:B------:R-:W-:Y:S01]  /*76c0*/  FMUL R29, R29, R154.reuse ;  /* 0x0000009a1d1d7220 */ /* 0x080fe20000400000 */
[----:B------:R-:W-:Y:S01]  /*76d0*/  F2FP.F16.F32.PACK_AB R25, RZ, R25 ;  /* 0x00000019ff19723e */ /* 0x000fe200000000ff */
[-C--:B------:R-:W-:Y:S01]  /*76e0*/  FMUL R30, R30, R154.reuse ;  /* 0x0000009a1e1e7220 */ /* 0x080fe20000400000 */
[----:B------:R-:W-:Y:S01]  /*76f0*/  ISETP.GT.AND P2, PT, R0, 0x8, P2 ;  /* 0x000000080000780c */ /* 0x000fe20001744270 */
[----:B------:R-:W-:Y:S01]  /*7700*/  @P3 STG.E.U16 desc[UR36][R4.64], R24 ;  /* 0x0000001804003986 */ /* 0x000fe2000c101524 */
[C---:B------:R-:W-:Y:S01]  /*7710*/  SHF.L.U64.HI R11, R10.reuse, 0x4, R11 ;  /* 0x000000040a0b7819 */ /* 0x040fe2000001020b */
[----:B------:R-:W-:Y:S01]  /*7720*/  FMUL R31, R31, R154 ;  /* 0x0000009a1f1f7220 */ /* 0x000fe20000400000 */
[----:B------:R-:W-:Y:S01]  /*7730*/  LEA R6, P3, R10, R4, 0x4 ;  /* 0x000000040a067211 */ /* 0x000fe200078620ff */
[----:B------:R-:W-:Y:S01]  /*7740*/  @P1 STG.E.U16 desc[UR36][R4.64+0x2], R25 ;  /* 0x0000021904001986 */ /* 0x000fe2000c101524 */
[----:B------:R-:W-:Y:S01]  /*7750*/  ISETP.GT.AND P1, PT, R0, 0x8, P0 ;  /* 0x000000080000780c */ /* 0x000fe20000724270 */
[----:B------:R-:W-:Y:S01]  /*7760*/  FMUL R32, R32, R154 ;  /* 0x0000009a20207220 */ /* 0x000fe20000400000 */
[----:B------:R-:W-:Y:S01]  /*7770*/  F2FP.F16.F32.PACK_AB R26, RZ, R26 ;  /* 0x0000001aff1a723e */ /* 0x000fe200000000ff */
[----:B------:R-:W-:Y:S01]  /*7780*/  IMAD.X R7, R11, 0x1, R5, P3 ;  /* 0x000000010b077824 */ /* 0x000fe200018e0605 */
[----:B------:R-:W-:Y:S01]  /*7790*/  F2FP.F16.F32.PACK_AB R27, RZ, R27 ;  /* 0x0000001bff1b723e */ /* 0x000fe200000000ff */
[-C--:B------:R-:W-:Y:S01]  /*77a0*/  FMUL R33, R33, R154.reuse ;  /* 0x0000009a21217220 */ /* 0x080fe20000400000 */
[----:B------:R-:W-:Y:S01]  /*77b0*/  ISETP.GT.AND P0, PT, R3, 0x8, PT ;  /* 0x000000080300780c */ /* 0x000fe20003f04270 */
[----:B------:R-:W-:Y:S01]  /*77c0*/  FMUL R34, R34, R154 ;  /* 0x0000009a22227220 */ /* 0x000fe20000400000 */
[----:B------:R-:W-:Y:S01]  /*77d0*/  F2FP.F16.F32.PACK_AB R28, RZ, R28 ;  /* 0x0000001cff1c723e */ /* 0x000fe200000000ff */
[-C--:B------:R-:W-:Y:S01]  /*77e0*/  FMUL R35, R35, R154.reuse ;  /* 0x0000009a23237220 */ /* 0x080fe20000400000 */
[----:B------:R-:W-:Y:S01]  /*77f0*/  ISETP.GT.AND P4, PT, R0, RZ, P0 ;  /* 0x000000ff0000720c */ /* 0x000fe20000784270 */
[-C--:B------:R-:W-:Y:S01]  /*7800*/  FMUL R36, R36, R154.reuse ;  /* 0x0000009a24247220 */ /* 0x080fe20000400000 */
[----:B------:R-:W-:Y:S01]  /*7810*/  F2FP.F16.F32.PACK_AB R29, RZ, R29 ;  /* 0x0000001dff1d723e */ /* 0x000fe200000000ff */
[----:B------:R-:W-:Y:S01]  /*7820*/  @P1 STG.E.U16 desc[UR36][R6.64], R26 ;  /* 0x0000001a06001986 */ /* 0x000fe2000c101524 */
[----:B------:R-:W-:Y:S01]  /*7830*/  ISETP.GT.AND P1, PT, R0, 0x8, P0 ;  /* 0x000000080000780c */ /* 0x000fe20000724270 */
[----:B------:R-:W-:Y:S01]  /*7840*/  FMUL R37, R37, R154 ;  /* 0x0000009a25257220 */ /* 0x000fe20000400000 */
[----:B------:R-:W-:Y:S01]  /*7850*/  F2FP.F16.F32.PACK_AB R30, RZ, R30 ;  /* 0x0000001eff1e723e */ /* 0x000fe200000000ff */
[----:B------:R-:W-:Y:S01]  /*7860*/  @P2 STG.E.U16 desc[UR36][R6.64+0x2], R27 ;  /* 0x0000021b06002986 */ /* 0x000fe2000c101524 */
[----:B------:R-:W-:Y:S01]  /*7870*/  ISETP.GT.AND P2, PT, R3, 0x9, PT ;  /* 0x000000090300780c */ /* 0x000fe20003f44270 */
[-C--:B------:R-:W-:Y:S01]  /*7880*/  FMUL R38, R38, R154.reuse ;  /* 0x0000009a26267220 */ /* 0x080fe20000400000 */
[----:B------:R-:W-:Y:S01]  /*7890*/  F2FP.F16.F32.PACK_AB R31, RZ, R31 ;  /* 0x0000001fff1f723e */ /* 0x000fe200000000ff */
[-C--:B------:R-:W-:Y:S01]  /*78a0*/  FMUL R39, R39, R154.reuse ;  /* 0x0000009a27277220 */ /* 0x080fe20000400000 */
[C---:B------:R-:W-:Y:S01]  /*78b0*/  ISETP.GT.AND P3, PT, R0.reuse, RZ, P2 ;  /* 0x000000ff0000720c */ /* 0x040fe20001764270 */
[----:B------:R-:W-:Y:S01]  /*78c0*/  @P4 STG.E.U16 desc[UR36][R4.64+0x10], R28 ;  /* 0x0000101c04004986 */ /* 0x000fe2000c101524 */
[----:B------:R-:W-:Y:S01]  /*78d0*/  ISETP.GT.AND P2, PT, R0, 0x8, P2 ;  /* 0x000000080000780c */ /* 0x000fe20001744270 */
        /* <DEDUP_REMOVED lines=8> */
[----:B------:R-:W-:Y:S01]  /*7960*/  FMUL R44, R44, R154 ;  /* 0x0000009a2c2c7220 */ /* 0x000fe20000400000 */
[----:B------:R-:W-:Y:S01]  /*7970*/  F2FP.F16.F32.PACK_AB R34, RZ, R34 ;  /* 0x00000022ff22723e */ /* 0x000fe200000000ff */
[----:B------:R-:W-:Y:S01]  /*7980*/  @P3 STG.E.U16 desc[UR36][R4.64+0x12], R29 ;  /* 0x0000121d04003986 */ /* 0x000fe2000c101524 */
[----:B------:R-:W-:Y:S01]  /*7990*/  ISETP.GT.AND P3, PT, R3, 0x11, PT ;  /* 0x000000110300780c */ /* 0x000fe20003f64270 */
[-C--:B------:R-:W-:Y:S01]  /*79a0*/  FMUL R45, R45, R154.reuse ;  /* 0x0000009a2d2d7220 */ /* 0x080fe20000400000 */
[----:B------:R-:W-:Y:S01]  /*79b0*/  F2FP.F16.F32.PACK_AB R35, RZ, R35 ;  /* 0x00000023ff23723e */ /* 0x000fe200000000ff */
[----:B------:R-:W-:Y:S01]  /*79c0*/  @P1 STG.E.U16 desc[UR36][R6.64+0x10], R30 ;  /* 0x0000101e06001986 */ /* 0x000fe2000c101524 */
[----:B------:R-:W-:Y:S01]  /*79d0*/  ISETP.GT.AND P1, PT, R0, 0x8, P0 ;  /* 0x000000080000780c */ /* 0x000fe20000724270 */
[-C--:B------:R-:W-:Y:S01]  /*79e0*/  FMUL R46, R46, R154.reuse ;  /* 0x0000009a2e2e7220 */ /* 0x080fe20000400000 */
[----:B------:R-:W-:Y:S01]  /*79f0*/  ISETP.GT.AND P0, PT, R3, 0x18, PT ;  /* 0x000000180300780c */ /* 0x000fe20003f04270 */
[----:B------:R-:W-:Y:S01]  /*7a00*/  @P2 STG.E.U16 desc[UR36][R6.64+0x12], R31 ;  /* 0x0000121f06002986 */ /* 0x000fe2000c101524 */
[C---:B------:R-:W-:Y:S01]  /*7a10*/  ISETP.GT.AND P2, PT, R0.reuse, RZ, P3 ;  /* 0x000000ff0000720c */ /* 0x040fe20001f44270 */
[-C--:B------:R-:W-:Y:S01]  /*7a20*/  FMUL R47, R47, R154.reuse ;  /* 0x0000009a2f2f7220 */ /* 0x080fe20000400000 */
[C---:B------:R-:W-:Y:S01]  /*7a30*/  ISETP.GT.AND P3, PT, R0.reuse, 0x8, P3 ;  /* 0x000000080000780c */ /* 0x040fe20001f64270 */
[----:B------:R-:W-:Y:S01]  /*7a40*/  @P4 STG.E.U16 desc[UR36][R4.64+0x20], R32 ;  /* 0x0000202004004986 */ /* 0x000fe2000c101524 */
[----:B------:R-:W-:Y:S01]  /*7a50*/  ISETP.GT.AND P4, PT, R0, RZ, P0 ;  /* 0x000000ff0000720c */ /* 0x000fe20000784270 */
[----:B------:R-:W-:Y:S01]  /*7a60*/  FMUL R48, R48, R154 ;  /* 0x0000009a30307220 */ /* 0x000fe20000400000 */
[----:B------:R-:W-:Y:S01]  /*7a70*/  F2FP.F16.F32.PACK_AB R36, RZ, R36 ;  /* 0x00000024ff24723e */ /* 0x000fe200000000ff */
[-C--:B------:R-:W-:Y:S01]  /*7a80*/  FMUL R49, R49, R154.reuse ;  /* 0x0000009a31317220 */ /* 0x080fe20000400000 */
[----:B------:R-:W-:Y:S01]  /*7a90*/  F2FP.F16.F32.PACK_AB R37, RZ, R37 ;  /* 0x00000025ff25723e */ /* 0x000fe200000000ff */
[----:B------:R-:W-:Y:S01]  /*7aa0*/  FMUL R50, R50, R154 ;  /* 0x0000009a32327220 */ /* 0x000fe20000400000 */
[----:B------:R-:W-:Y:S01]  /*7ab0*/  F2FP.F16.F32.PACK_AB R38, RZ, R38 ;  /* 0x00000026ff26723e */ /* 0x000fe200000000ff */
[----:B------:R-:W-:Y:S01]  /*7ac0*/  FMUL R51, R51, R154 ;  /* 0x0000009a33337220 */ /* 0x000fe20000400000 */
[----:B------:R-:W-:Y:S01]  /*7ad0*/  F2FP.F16.F32.PACK_AB R39, RZ, R39 ;  /* 0x00000027ff27723e */ /* 0x000fe200000000ff */
[----:B------:R-:W-:Y:S01]  /*7ae0*/  @P2 STG.E.U16 desc[UR36][R4.64+0x22], R33 ;  /* 0x0000222104002986 */ /* 0x000fe2000c101524 */
[----:B------:R-:W-:Y:S01]  /*7af0*/  F2FP.F16.F32.PACK_AB R40, RZ, R40 ;  /* 0x00000028ff28723e */ /* 0x000fe200000000ff */
[-C--:B------:R-:W-:Y:S01]  /*7b00*/  FMUL R52, R52, R154.reuse ;  /* 0x0000009a34347220 */ /* 0x080fe20000400000 */
[----:B------:R-:W-:Y:S01]  /*7b10*/  F2FP.F16.F32.PACK_AB R41, RZ, R41 ;  /* 0x00000029ff29723e */ /* 0x000fe200000000ff */
[----:B------:R-:W-:Y:S01]  /*7b20*/  @P1 STG.E.U16 desc[UR36][R6.64+0x20], R34 ;  /* 0x0000202206001986 */ /* 0x000fe2000c101524 */
[----:B------:R-:W-:Y:S01]  /*7b30*/  ISETP.GT.AND P1, PT, R0, 0x8, P0 ;  /* 0x000000080000780c */ /* 0x000fe20000724270 */
[-C--:B------:R-:W-:Y:S01]  /*7b40*/  FMUL R53, R53, R154.reuse ;  /* 0x0000009a35357220 */ /* 0x080fe20000400000 */
[C---:B------:R-:W-:Y:S01]  /*7b50*/  ISETP.GT.AND P0, PT, R3.reuse, 0x20, PT ;  /* 0x000000200300780c */ /* 0x040fe20003f04270 */
[----:B------:R-:W-:Y:S01]  /*7b60*/  @P3 STG.E.U16 desc[UR36][R6.64+0x22], R35 ;  /* 0x0000222306003986 */ /* 0x000fe2000c101524 */
[----:B------:R-:W-:Y:S01]  /*7b70*/  ISETP.GT.AND P3, PT, R3, 0x19, PT ;  /* 0x000000190300780c */ /* 0x000fe20003f64270 */
[----:B------:R-:W-:Y:S01]  /*7b80*/  FMUL R54, R54, R154 ;  /* 0x0000009a36367220 */ /* 0x000fe20000400000 */
[----:B------:R-:W-:Y:S01]  /*7b90*/  F2FP.F16.F32.PACK_AB R42, RZ, R42 ;  /* 0x0000002aff2a723e */ /* 0x000fe200000000ff */
[----:B------:R-:W-:Y:S01]  /*7ba0*/  @P4 STG.E.U16 desc[UR36][R4.64+0x30], R36 ;  /* 0x0000302404004986 */ /* 0x000fe2000c101524 */
[C---:B------:R-:W-:Y:S01]  /*7bb0*/  ISETP.GT.AND P2, PT, R0.reuse, RZ, P3 ;  /* 0x000000ff0000720c */ /* 0x040fe20001f44270 */
[-C--:B------:R-:W-:Y:S01]  /*7bc0*/  FMUL R55, R55, R154.reuse ;  /* 0x0000009a37377220 */ /* 0x080fe20000400000 */
[----:B------:R-:W-:Y:S01]  /*7bd0*/  ISETP.GT.AND P3, PT, R0, 0x8, P3 ;  /* 0x000000080000780c */ /* 0x000fe20001f64270 */
[-C--:B------:R-:W-:Y:S01]  /*7be0*/  FMUL R56, R56, R154.reuse ;  /* 0x0000009a38387220 */ /* 0x080fe20000400000 */
[----:B------:R-:W-:Y:S01]  /*7bf0*/  ISETP.GT.AND P4, PT, R0, RZ, P0 ;  /* 0x000000ff0000720c */ /* 0x000fe20000784270 */
[-C--:B------:R-:W-:Y:S01]  /*7c00*/  FMUL R57, R57, R154.reuse ;  /* 0x0000009a39397220 */ /* 0x080fe20000400000 */
[----:B------:R-:W-:Y:S01]  /*7c10*/  F2FP.F16.F32.PACK_AB R43, RZ, R43 ;  /* 0x0000002bff2b723e */ /* 0x000fe200000000ff */
[----:B------:R-:W-:Y:S01]  /*7c20*/  FMUL R58, R58, R154 ;  /* 0x0000009a3a3a7220 */ /* 0x000fe20000400000 */
[----:B------:R-:W-:Y:S01]  /*7c30*/  F2FP.F16.F32.PACK_AB R44, RZ, R44 ;  /* 0x0000002cff2c723e */ /* 0x000fe200000000ff */
[-C--:B------:R-:W-:Y:S01]  /*7c40*/  FMUL R59, R59, R154.reuse ;  /* 0x0000009a3b3b7220 */ /* 0x080fe20000400000 */
[----:B------:R-:W-:Y:S01]  /*7c50*/  F2FP.F16.F32.PACK_AB R45, RZ, R45 ;  /* 0x0000002dff2d723e */ /* 0x000fe200000000ff */
[----:B------:R-:W-:Y:S01]  /*7c60*/  FMUL R60, R60, R154 ;  /* 0x0000009a3c3c7220 */ /* 0x000fe20000400000 */
[----:B------:R-:W-:Y:S01]  /*7c70*/  F2FP.F16.F32.PACK_AB R46, RZ, R46 ;  /* 0x0000002eff2e723e */ /* 0x000fe200000000ff */
[----:B------:R-:W-:Y:S01]  /*7c80*/  @P2 STG.E.U16 desc[UR36][R4.64+0x32], R37 ;  /* 0x0000322504002986 */ /* 0x000fe2000c101524 */
[----:B------:R-:W-:Y:S01]  /*7c90*/  F2FP.F16.F32.PACK_AB R47, RZ, R47 ;  /* 0x0000002fff2f723e */ /* 0x000fe200000000ff */
[----:B------:R-:W-:Y:S01]  /*7ca0*/  FMUL R61, R61, R154 ;  /* 0x0000009a3d3d7220 */ /* 0x000fe20000400000 */
[----:B------:R-:W-:Y:S01]  /*7cb0*/  F2FP.F16.F32.PACK_AB R48, RZ, R48 ;  /* 0x00000030ff30723e */ /* 0x000fe200000000ff */
[----:B------:R-:W-:Y:S01]  /*7cc0*/  @P1 STG.E.U16 desc[UR36][R6.64+0x30], R38 ;  /* 0x0000302606001986 */ /* 0x000fe2000c101524 */
[----:B------:R-:W-:Y:S01]  /*7cd0*/  ISETP.GT.AND P1, PT, R0, 0x8, P0 ;  /* 0x000000080000780c */ /* 0x000fe20000724270 */
[-C--:B------:R-:W-:Y:S01]  /*7ce0*/  FMUL R62, R62, R154.reuse ;  /* 0x0000009a3e3e7220 */ /* 0x080fe20000400000 */
[C---:B------:R-:W-:Y:S01]  /*7cf0*/  ISETP.GT.AND P0, PT, R3.reuse, 0x28, PT ;  /* 0x000000280300780c */ /* 0x040fe20003f04270 */
[----:B------:R-:W-:Y:S01]  /*7d00*/  @P3 STG.E.U16 desc[UR36][R6.64+0x32], R39 ;  /* 0x0000322706003986 */ /* 0x000fe2000c101524 */
[----:B------:R-:W-:Y:S01]  /*7d10*/  ISETP.GT.AND P3, PT, R3, 0x21, PT ;  /* 0x000000210300780c */ /* 0x000fe20003f64270 */
[-C--:B------:R-:W-:Y:S01]  /*7d20*/  FMUL R63, R63, R154.reuse ;  /* 0x0000009a3f3f7220 */ /* 0x080fe20000400000 */
[----:B------:R-:W-:Y:S01]  /*7d30*/  F2FP.F16.F32.PACK_AB R49, RZ, R49 ;  /* 0x00000031ff31723e */ /* 0x000fe200000000ff */
[----:B------:R-:W-:Y:S01]  /*7d40*/  @P4 STG.E.U16 desc[UR36][R4.64+0x40], R40 ;  /* 0x0000402804004986 */ /* 0x000fe2000c101524 */
[----:B------:R-:W-:Y:S01]  /*7d50*/  ISETP.GT.AND P2, PT, R0, RZ, P3 ;  /* 0x000000ff0000720c */ /* 0x000fe20001f44270 */
[-C--:B------:R-:W-:Y:S01]  /*7d60*/  FMUL R64, R64, R154.reuse ;  /* 0x0000009a40407220 */ /* 0x080fe20000400000 */
[C---:B------:R-:W-:Y:S01]  /*7d70*/  ISETP.GT.AND P3, PT, R0.reuse, 0x8, P3 ;  /* 0x000000080000780c */ /* 0x040fe20001f64270 */
[-C--:B------:R-:W-:Y:S01]  /*7d80*/  FMUL R65, R65, R154.reuse ;  /* 0x0000009a41417220 */ /* 0x080fe20000400000 */
        /* <DEDUP_REMOVED lines=248> */
[----:B------:R-:W-:-:S02]  /*8d10*/  ISETP.GT.AND P1, PT, R0, 0x8, P0 ;  /* 0x000000080000780c */ /* 0x000fc40000724270 */
[C---:B------:R-:W-:Y:S01]  /*8d20*/  ISETP.GT.AND P0, PT, R3.reuse, 0x78, PT ;  /* 0x000000780300780c */ /* 0x040fe20003f04270 */
[----:B------:R-:W-:Y:S01]  /*8d30*/  @P3 STG.E.U16 desc[UR36][R6.64+0xd2], R79 ;  /* 0x0000d24f06003986 */ /* 0x000fe2000c101524 */
[----:B------:R-:W-:Y:S02]  /*8d40*/  ISETP.GT.AND P3, PT, R3, 0x71, PT ;  /* 0x000000710300780c */ /* 0x000fe40003f64270 */
[----:B------:R-:W-:Y:S01]  /*8d50*/  F2FP.F16.F32.PACK_AB R119, RZ, R119 ;  /* 0x00000077ff77723e */ /* 0x000fe200000000ff */
[----:B------:R-:W-:Y:S01]  /*8d60*/  @P4 STG.E.U16 desc[UR36][R4.64+0xe0], R80 ;  /* 0x0000e05004004986 */ /* 0x000fe2000c101524 */
[C---:B------:R-:W-:Y:S02]  /*8d70*/  ISETP.GT.AND P2, PT, R0.reuse, RZ, P3 ;  /* 0x000000ff0000720c */ /* 0x040fe40001f44270 */
[C---:B------:R-:W-:Y:S02]  /*8d80*/  ISETP.GT.AND P3, PT, R0.reuse, 0x8, P3 ;  /* 0x000000080000780c */ /* 0x040fe40001f64270 */
[----:B------:R-:W-:-:S02]  /*8d90*/  ISETP.GT.AND P4, PT, R0, RZ, P0 ;  /* 0x000000ff0000720c */ /* 0x000fc40000784270 */
[----:B------:R-:W-:Y:S02]  /*8da0*/  F2FP.F16.F32.PACK_AB R120, RZ, R120 ;  /* 0x00000078ff78723e */ /* 0x000fe400000000ff */
[----:B------:R-:W-:Y:S02]  /*8db0*/  F2FP.F16.F32.PACK_AB R121, RZ, R121 ;  /* 0x00000079ff79723e */ /* 0x000fe400000000ff */
[----:B------:R-:W-:Y:S02]  /*8dc0*/  F2FP.F16.F32.PACK_AB R122, RZ, R122 ;  /* 0x0000007aff7a723e */ /* 0x000fe400000000ff */
[----:B------:R-:W-:Y:S01]  /*8dd0*/  F2FP.F16.F32.PACK_AB R123, RZ, R123 ;  /* 0x0000007bff7b723e */ /* 0x000fe200000000ff */
[----:B------:R-:W-:Y:S01]  /*8de0*/  @P2 STG.E.U16 desc[UR36][R4.64+0xe2], R81 ;  /* 0x0000e25104002986 */ /* 0x000fe2000c101524 */
[----:B------:R-:W-:Y:S02]  /*8df0*/  F2FP.F16.F32.PACK_AB R124, RZ, R124 ;  /* 0x0000007cff7c723e */ /* 0x000fe400000000ff */
        /* <DEDUP_REMOVED lines=66> */
[----:B------:R-:W-:Y:S04]  /*9220*/  @P2 STG.E.U16 desc[UR36][R4.64+0x122], R97 ;  /* 0x0001226104002986 */ /* 0x000fe8000c101524 */
[----:B------:R-:W-:Y:S01]  /*9230*/  @P1 STG.E.U16 desc[UR36][R6.64+0x120], R98 ;  /* 0x0001206206001986 */ /* 0x000fe2000c101524 */
[----:B------:R-:W-:-:S02]  /*9240*/  ISETP.GT.AND P1, PT, R0, 0x8, P0 ;  /* 0x000000080000780c */ /* 0x000fc40000724270 */
[C---:B------:R-:W-:Y:S01]  /*9250*/  ISETP.GT.AND P0, PT, R3.reuse, 0xa0, PT ;  /* 0x000000a00300780c */ /* 0x040fe20003f04270 */
[----:B------:R-:W-:Y:S01]  /*9260*/  @P3 STG.E.U16 desc[UR36][R6.64+0x122], R99 ;  /* 0x0001226306003986 */ /* 0x000fe2000c101524 */
[----:B------:R-:W-:-:S03]  /*9270*/  ISETP.GT.AND P3, PT, R3, 0x99, PT ;  /* 0x000000990300780c */ /* 0x000fc60003f64270 */
[----:B------:R-:W-:Y:S01]  /*9280*/  @P4 STG.E.U16 desc[UR36][R4.64+0x130], R100 ;  /* 0x0001306404004986 */ /* 0x000fe2000c101524 */
[C---:B------:R-:W-:Y:S02]  /*9290*/  ISETP.GT.AND P2, PT, R0.reuse, RZ, P3 ;  /* 0x000000ff0000720c */ /* 0x040fe40001f44270 */
[C---:B------:R-:W-:Y:S02]  /*92a0*/  ISETP.GT.AND P3, PT, R0.reuse, 0x8, P3 ;  /* 0x000000080000780c */ /* 0x040fe40001f64270 */
[----:B------:R-:W-:-:S09]  /*92b0*/  ISETP.GT.AND P4, PT, R0, RZ, P0 ;  /* 0x000000ff0000720c */ /* 0x000fd20000784270 */
[----:B------:R-:W-:Y:S04]  /*92c0*/  @P2 STG.E.U16 desc[UR36][R4.64+0x132], R101 ;  /* 0x0001326504002986 */ /* 0x000fe8000c101524 */
[----:B------:R-:W-:Y:S01]  /*92d0*/  @P1 STG.E.U16 desc[UR36][R6.64+0x130], R102 ;  /* 0x0001306606001986 */ /* 0x000fe2000c101524 */
[----:B------:R-:W-:Y:S02]  /*92e0*/  ISETP.GT.AND P1, PT, R0, 0x8, P0 ;  /* 0x000000080000780c */ /* 0x000fe40000724270 */
        /* <DEDUP_REMOVED lines=76> */
[C---:B------:R-:W-:Y:S02]  /*97b0*/  ISETP.GT.AND P3, PT, R0.reuse, RZ, P0 ;  /* 0x000000ff0000720c */ /* 0x040fe40000764270 */
[----:B------:R-:W-:-:S07]  /*97c0*/  ISETP.GT.AND P0, PT, R0, 0x8, P0 ;  /* 0x000000080000780c */ /* 0x000fce0000704270 */
[----:B------:R-:W-:Y:S04]  /*97d0*/  @P2 STG.E.U16 desc[UR36][R4.64+0x1b2], R133 ;  /* 0x0001b28504002986 */ /* 0x000fe8000c101524 */
[----:B------:R-:W-:Y:S01]  /*97e0*/  @P1 STG.E.U16 desc[UR36][R6.64+0x1b0], R134 ;  /* 0x0001b08606001986 */ /* 0x000fe2000c101524 */
[----:B------:R-:W-:-:S03]  /*97f0*/  ISETP.GT.AND P1, PT, R3, 0xe8, PT ;  /* 0x000000e80300780c */ /* 0x000fc60003f24270 */
        /* <DEDUP_REMOVED lines=11> */
[C---:B------:R-:W-:Y:S02]  /*98b0*/  ISETP.GT.AND P2, PT, R0.reuse, RZ, P0 ;  /* 0x000000ff0000720c */ /* 0x040fe40000744270 */
[----:B------:R-:W-:Y:S01]  /*98c0*/  ISETP.GT.AND P0, PT, R0, 0x8, P0 ;  /* 0x000000080000780c */ /* 0x000fe20000704270 */
[----:B------:R-:W-:Y:S01]  /*98d0*/  @P3 STG.E.U16 desc[UR36][R4.64+0x1d0], R140 ;  /* 0x0001d08c04003986 */ /* 0x000fe2000c101524 */
[----:B------:R-:W-:-:S04]  /*98e0*/  ISETP.GT.AND P3, PT, R3, 0xf0, PT ;  /* 0x000000f00300780c */ /* 0x000fc80003f64270 */
[C---:B------:R-:W-:Y:S02]  /*98f0*/  ISETP.GT.AND P4, PT, R0.reuse, RZ, P3 ;  /* 0x000000ff0000720c */ /* 0x040fe40001f84270 */
[----:B------:R-:W-:-:S03]  /*9900*/  ISETP.GT.AND P3, PT, R0, 0x8, P3 ;  /* 0x000000080000780c */ /* 0x000fc60001f64270 */
[----:B------:R-:W-:Y:S01]  /*9910*/  @P2 STG.E.U16 desc[UR36][R4.64+0x1d2], R141 ;  /* 0x0001d28d04002986 */ /* 0x000fe2000c101524 */
[----:B------:R-:W-:-:S03]  /*9920*/  ISETP.GT.AND P2, PT, R3, 0xf8, PT ;  /* 0x000000f80300780c */ /* 0x000fc60003f44270 */
[----:B------:R-:W-:Y:S01]  /*9930*/  @P1 STG.E.U16 desc[UR36][R6.64+0x1d0], R142 ;  /* 0x0001d08e06001986 */ /* 0x000fe2000c101524 */
[----:B------:R-:W-:-:S03]  /*9940*/  ISETP.GT.AND P1, PT, R3, 0xf9, PT ;  /* 0x000000f90300780c */ /* 0x000fc60003f24270 */
[----:B------:R-:W-:Y:S01]  /*9950*/  @P0 STG.E.U16 desc[UR36][R6.64+0x1d2], R143 ;  /* 0x0001d28f06000986 */ /* 0x000fe2000c101524 */
[----:B------:R-:W-:-:S03]  /*9960*/  ISETP.GT.AND P0, PT, R3, 0xf1, PT ;  /* 0x000000f10300780c */ /* 0x000fc60003f04270 */
[----:B------:R-:W-:Y:S01]  /*9970*/  @P4 STG.E.U16 desc[UR36][R4.64+0x1e0], R144 ;  /* 0x0001e09004004986 */ /* 0x000fe2000c101524 */
[C---:B------:R-:W-:Y:S02]  /*9980*/  ISETP.GT.AND P4, PT, R0.reuse, RZ, P0 ;  /* 0x000000ff0000720c */ /* 0x040fe40000784270 */
[----:B------:R-:W-:-:S11]  /*9990*/  ISETP.GT.AND P0, PT, R0, 0x8, P0 ;  /* 0x000000080000780c */ /* 0x000fd60000704270 */
[----:B------:R-:W-:Y:S01]  /*99a0*/  @P4 STG.E.U16 desc[UR36][R4.64+0x1e2], R145 ;  /* 0x0001e29104004986 */ /* 0x000fe2000c101524 */
[C---:B------:R-:W-:Y:S02]  /*99b0*/  ISETP.GT.AND P4, PT, R0.reuse, RZ, P2 ;  /* 0x000000ff0000720c */ /* 0x040fe40001784270 */
[C---:B------:R-:W-:Y:S01]  /*99c0*/  ISETP.GT.AND P2, PT, R0.reuse, 0x8, P2 ;  /* 0x000000080000780c */ /* 0x040fe20001744270 */
[----:B------:R-:W-:Y:S01]  /*99d0*/  @P3 STG.E.U16 desc[UR36][R6.64+0x1e0], R146 ;  /* 0x0001e09206003986 */ /* 0x000fe2000c101524 */
[C---:B------:R-:W-:Y:S02]  /*99e0*/  ISETP.GT.AND P3, PT, R0.reuse, RZ, P1 ;  /* 0x000000ff0000720c */ /* 0x040fe40000f64270 */
[----:B------:R-:W-:Y:S01]  /*99f0*/  ISETP.GT.AND P1, PT, R0, 0x8, P1 ;  /* 0x000000080000780c */ /* 0x000fe20000f24270 */
[----:B------:R-:W-:Y:S06]  /*9a00*/  @P0 STG.E.U16 desc[UR36][R6.64+0x1e2], R147 ;  /* 0x0001e29306000986 */ /* 0x000fec000c101524 */
[----:B------:R-:W-:Y:S04]  /*9a10*/  @P4 STG.E.U16 desc[UR36][R4.64+0x1f0], R148 ;  /* 0x0001f09404004986 */ /* 0x000fe8000c101524 */
[----:B------:R0:W-:Y:S02]  /*9a20*/  @P3 STG.E.U16 desc[UR36][R4.64+0x1f2], R149 ;  /* 0x0001f29504003986 */ /* 0x0001e4000c101524 */
[----:B0-----:R-:W-:-:S02]  /*9a30*/  @P2 IMAD.MOV.U32 R4, RZ, RZ, R6 ;  /* 0x000000ffff042224 */ /* 0x001fc400078e0006 */
[----:B------:R-:W-:-:S05]  /*9a40*/  @P2 IMAD.MOV.U32 R5, RZ, RZ, R7 ;  /* 0x000000ffff052224 */ /* 0x000fca00078e0007 */
[----:B------:R0:W-:Y:S04]  /*9a50*/  @P2 STG.E.U16 desc[UR36][R4.64+0x1f0], R150 ;  /* 0x0001f09604002986 */ /* 0x0001e8000c101524 */
[----:B------:R0:W-:Y:S02]  /*9a60*/  @P1 STG.E.U16 desc[UR36][R6.64+0x1f2], R151 ;  /* 0x0001f29706001986 */ /* 0x0001e4000c101524 */
.L_x_289:
[----:B------:R-:W-:Y:S05]  /*9a70*/  BSYNC B0 ;  /* 0x0000000000007941 */ /* 0x000fea0003800000 */
.L_x_35:
[----:B------:R-:W-:Y:S01]  /*9a80*/  ULDC UR4, c[0x0][0xc] ;  /* 0x0000030000047ab9 */ /* 0x000fe20000000800 */
[----:B------:R-:W-:Y:S01]  /*9a90*/  ULDC UR5, c[0x0][0x10] ;  /* 0x0000040000057ab9 */ /* 0x000fe20000000800 */
[----:B0-----:R-:W0:Y:S01]  /*9aa0*/  LDC R3, c[0x0][0x14] ;  /* 0x00000500ff037b82 */ /* 0x001e220000000800 */
[----:B------:R-:W-:Y:S01]  /*9ab0*/  UIMAD.WIDE.U32 UR4, UR4, UR5, URZ ;  /* 0x00000005040472a5 */ /* 0x000fe2000f8e003f */
[----:B------:R-:W-:Y:S01]  /*9ac0*/  PRMT R0, RZ, 0x7610, R0 ;  /* 0x00007610ff007816 */ /* 0x000fe20000000000 */
[----:B----45:R-:W-:Y:S02]  /*9ad0*/  IMAD.MOV.U32 R152, RZ, RZ, -0x1 ;  /* 0xffffffffff987424 */ /* 0x030fe400078e00ff */
[----:B------:R-:W-:Y:S02]  /*9ae0*/  IMAD.MOV.U32 R23, RZ, RZ, -0x1 ;  /* 0xffffffffff177424 */ /* 0x000fe400078e00ff */
[----:B0-----:R-:W-:-:S04]  /*9af0*/  IMAD.WIDE.U32 R16, R3, UR4, R16 ;  /* 0x0000000403107c25 */ /* 0x001fc8000f8e0010 */
[----:B------:R-:W-:Y:S01]  /*9b00*/  IMAD R3, R3, UR5, RZ ;  /* 0x0000000503037c24 */ /* 0x000fe2000f8e02ff */
[----:B------:R-:W-:Y:S02]  /*9b10*/  ULDC.64 UR4, c[0x0][0x650] ;  /* 0x0001940000047ab9 */ /* 0x000fe40000000a00 */
[----:B------:R-:W-:Y:S01]  /*9b20*/  ISETP.GE.U32.AND P0, PT, R16, UR4, PT ;  /* 0x0000000410007c0c */ /* 0x000fe2000bf06070 */
[----:B------:R-:W-:-:S05]  /*9b30*/  IMAD.IADD R17, R17, 0x1, R3 ;  /* 0x0000000111117824 */ /* 0x000fca00078e0203 */
[----:B------:R-:W-:-:S13]  /*9b40*/  ISETP.GE.U32.AND.EX P0, PT, R17, UR5, PT, P0 ;  /* 0x0000000511007c0c */ /* 0x000fda000bf06100 */
[----:B------:R-:W-:Y:S05]  /*9b50*/  @P0 BRA `(.L_x_290) ;  /* 0x0000000400640947 */ /* 0x000fea0003800000 */
[----:B------:R-:W0:Y:S01]  /*9b60*/  S2R R12, SR_CTAID.X ;  /* 0x00000000000c7919 */ /* 0x000e220000002500 */
[----:B------:R-:W4:Y:S01]  /*9b70*/  LDC.64 R10, c[0x0][0x628] ;  /* 0x00018a00ff0a7b82 */ /* 0x000f220000000a00 */
[----:B------:R-:W-:Y:S01]  /*9b80*/  ULDC UR4, c[0x0][0x150] ;  /* 0x0000540000047ab9 */ /* 0x000fe20000000800 */
[----:B-123--:R-:W-:Y:S01]  /*9b90*/  IMAD.MOV.U32 R8, RZ, RZ, R16 ;  /* 0x000000ffff087224 */ /* 0x00efe200078e0010 */
[----:B------:R-:W1:Y:S01]  /*9ba0*/  S2R R24, SR_CTAID.Y ;  /* 0x0000000000187919 */ /* 0x000e620000002600 */
[----:B------:R-:W-:-:S04]  /*9bb0*/  IMAD.MOV.U32 R9, RZ, RZ, R17 ;  /* 0x000000ffff097224 */ /* 0x000fc800078e0011 */
[----:B------:R-:W2:Y:S08]  /*9bc0*/  LDC R21, c[0x0][0x144] ;  /* 0x00005100ff157b82 */ /* 0x000eb00000000800 */
[----:B------:R-:W3:Y:S08]  /*9bd0*/  LDC R0, c[0x0][0x630] ;  /* 0x00018c00ff007b82 */ /* 0x000ef00000000800 */
[----:B------:R-:W1:Y:S01]  /*9be0*/  LDC.64 R14, c[0x0][0x620] ;  /* 0x00018800ff0e7b82 */ /* 0x000e620000000a00 */
[----:B----4-:R-:W-:-:S04]  /*9bf0*/  ISETP.NE.U32.AND P0, PT, R10, RZ, PT ;  /* 0x000000ff0a00720c */ /* 0x010fc80003f05070 */
[----:B------:R-:W-:Y:S02]  /*9c00*/  ISETP.NE.AND.EX P0, PT, R11, RZ, PT, P0 ;  /* 0x000000ff0b00720c */ /* 0x000fe40003f05300 */
[----:B0-----:R-:W-:-:S05]  /*9c10*/  I2FP.F32.U32 R3, R12 ;  /* 0x0000000c00037245 */ /* 0x001fca0000201000 */
[----:B------:R-:W-:-:S04]  /*9c20*/  FMUL R3, R3, UR4 ;  /* 0x0000000403037c20 */ /* 0x000fc80008400000 */
[----:B------:R0:W4:Y:S02]  /*9c30*/  F2I.U32.TRUNC.NTZ R20, R3 ;  /* 0x0000000300147305 */ /* 0x000124000020f000 */
[----:B--23--:R-:W-:Y:S05]  /*9c40*/  @!P0 BRA `(.L_x_291) ;  /* 0x0000000000288947 */ /* 0x00cfea0003800000 */
[----:B0-----:R-:W0:Y:S02]  /*9c50*/  LDC R3, c[0x0][0x634] ;  /* 0x00018d00ff037b82 */ /* 0x001e240000000800 */
        /* <DEDUP_REMOVED lines=9> */
.L_x_291:
[----:B------:R-:W2:Y:S01]  /*9cf0*/  LDC.64 R30, c[0x0][0x640] ;  /* 0x00019000ff1e7b82 */ /* 0x000ea20000000a00 */
[-CC-:B------:R-:W-:Y:S01]  /*9d00*/  SHF.R.U64 R23, R8, R0.reuse, R9.reuse ;  /* 0x0000000008177219 */ /* 0x180fe20000001209 */
[----:B----4-:R-:W-:Y:S01]  /*9d10*/  IMAD.MOV R20, RZ, RZ, -R20 ;  /* 0x000000ffff147224 */ /* 0x010fe200078e0a14 */
[----:B------:R-:W-:Y:S01]  /*9d20*/  SHF.R.U32.HI R0, RZ, R0, R9 ;  /* 0x00000000ff007219 */ /* 0x000fe20000011609 */
[----:B------:R-:W-:Y:S01]  /*9d30*/  ULDC UR4, c[0x0][0x154] ;  /* 0x0000550000047ab9 */ /* 0x000fe20000000800 */
[----:B0-----:R-:W-:Y:S01]  /*9d40*/  IADD3 R3, P0, RZ, -R23, RZ ;  /* 0x80000017ff037210 */ /* 0x001fe20007f1e0ff */
[----:B------:R-:W-:Y:S02]  /*9d50*/  IMAD R26, R21, R20, R12 ;  /* 0x00000014151a7224 */ /* 0x000fe400078e020c */
[----:B------:R-:W0:Y:S01]  /*9d60*/  LDC R6, c[0x0][0x618] ;  /* 0x00018600ff067b82 */ /* 0x000e220000000800 */
[----:B------:R-:W-:Y:S02]  /*9d70*/  IMAD.MOV.U32 R7, RZ, RZ, 0x1 ;  /* 0x00000001ff077424 */ /* 0x000fe400078e00ff */
[----:B------:R-:W-:-:S04]  /*9d80*/  IMAD.X R5, RZ, RZ, ~R0, P0 ;  /* 0x000000ffff057224 */ /* 0x000fc800000e0e00 */
[-C--:B-1----:R-:W-:Y:S01]  /*9d90*/  IMAD R0, R5, R14.reuse, RZ ;  /* 0x0000000e05007224 */ /* 0x082fe200078e02ff */
[----:B------:R-:W1:Y:S01]  /*9da0*/  LDC R8, c[0x0][0x608] ;  /* 0x00018200ff087b82 */ /* 0x000e620000000800 */
[----:B------:R-:W-:-:S04]  /*9db0*/  IMAD.WIDE.U32 R4, R3, R14, R16 ;  /* 0x0000000e03047225 */ /* 0x000fc800078e0010 */
[----:B------:R-:W-:Y:S01]  /*9dc0*/  IMAD R3, R3, R15, R0 ;  /* 0x0000000f03037224 */ /* 0x000fe200078e0200 */
[----:B------:R-:W-:Y:S02]  /*9dd0*/  I2FP.F32.U32 R0, R24 ;  /* 0x0000001800007245 */ /* 0x000fe40000201000 */
[----:B------:R-:W3:Y:S01]  /*9de0*/  LDC R28, c[0x0][0x658] ;  /* 0x00019600ff1c7b82 */ /* 0x000ee20000000800 */
[----:B------:R-:W-:Y:S01]  /*9df0*/  IMAD.IADD R3, R5, 0x1, R3 ;  /* 0x0000000105037824 */ /* 0x000fe200078e0203 */
[----:B--2---:R-:W-:Y:S01]  /*9e00*/  ISETP.NE.U32.AND P0, PT, R30, RZ, PT ;  /* 0x000000ff1e00720c */ /* 0x004fe20003f05070 */
[----:B------:R-:W-:Y:S01]  /*9e10*/  FMUL R0, R0, UR4 ;  /* 0x0000000400007c20 */ /* 0x000fe20008400000 */
[----:B------:R-:W-:Y:S02]  /*9e20*/  IMAD.MOV.U32 R5, RZ, RZ, -0x1 ;  /* 0xffffffffff057424 */ /* 0x000fe400078e00ff */
[----:B------:R-:W-:Y:S01]  /*9e30*/  ISETP.NE.AND.EX P0, PT, R31, RZ, PT, P0 ;  /* 0x000000ff1f00720c */ /* 0x000fe20003f05300 */
[----:B------:R2:W4:Y:S01]  /*9e40*/  F2I.U32.TRUNC.NTZ R13, R0 ;  /* 0x00000000000d7305 */ /* 0x000522000020f000 */
[----:B------:R-:W2:Y:S01]  /*9e50*/  LDC R15, c[0x0][0x148] ;  /* 0x00005200ff0f7b82 */ /* 0x000ea20000000800 */
[----:B0-----:R-:W-:-:S02]  /*9e60*/  SHF.R.U64 R12, R4, R6, R3 ;  /* 0x00000006040c7219 */ /* 0x001fc40000001203 */
[----:B------:R-:W-:-:S05]  /*9e70*/  SHF.R.U32.HI R3, RZ, R6, R3 ;  /* 0x00000006ff037219 */ /* 0x000fca0000011603 */
[----:B------:R-:W0:Y:S01]  /*9e80*/  LDC R20, c[0x0][0x600] ;  /* 0x00018000ff147b82 */ /* 0x000e220000000800 */
[-CC-:B-1----:R-:W-:Y:S02]  /*9e90*/  SHF.R.U64 R10, R12, R8.reuse, R3.reuse ;  /* 0x000000080c0a7219 */ /* 0x182fe40000001203 */
[----:B------:R-:W-:-:S05]  /*9ea0*/  SHF.R.U32.HI R3, RZ, R8, R3 ;  /* 0x00000008ff037219 */ /* 0x000fca0000011603 */
[----:B------:R-:W1:Y:S01]  /*9eb0*/  LDC R21, c[0x0][0x648] ;  /* 0x00019200ff157b82 */ /* 0x000e620000000800 */
[-C--:B---3--:R-:W-:Y:S02]  /*9ec0*/  SHF.L.U32 R4, R5, R28.reuse, RZ ;  /* 0x0000001c05047219 */ /* 0x088fe400000006ff */
[-CC-:B------:R-:W-:Y:S02]  /*9ed0*/  SHF.R.U64 R14, R10, R28.reuse, R3.reuse ;  /* 0x0000001c0a0e7219 */ /* 0x180fe40000001203 */
[----:B------:R-:W-:Y:S02]  /*9ee0*/  SHF.R.U32.HI R5, RZ, R28, R3 ;  /* 0x0000001cff057219 */ /* 0x000fe40000011603 */
[----:B------:R-:W-:Y:S01]  /*9ef0*/  LOP3.LUT R153, RZ, R4, RZ, 0x33, !PT ;  /* 0x00000004ff997212 */ /* 0x000fe200078e33ff */
[----:B------:R-:W3:Y:S01]  /*9f00*/  LDC R25, c[0x0][0x638] ;  /* 0x00018e00ff197b82 */ /* 0x000ee20000000800 */
[----:B------:R-:W-:Y:S01]  /*9f10*/  SHF.L.U32 R28, R7, R28, RZ ;  /* 0x0000001c071c7219 */ /* 0x000fe200000006ff */
[----:B------:R-:W-:-:S06]  /*9f20*/  IMAD.MOV.U32 R4, RZ, RZ, R14 ;  /* 0x000000ffff047224 */ /* 0x000fcc00078e000e */
[----:B------:R-:W0:Y:S01]  /*9f30*/  LDC R27, c[0x0][0x610] ;  /* 0x00018400ff1b7b82 */ /* 0x000e220000000800 */
[----:B----4-:R-:W-:Y:S05]  /*9f40*/  @!P0 BRA `(.L_x_292) ;  /* 0x0000000000288947 */ /* 0x010fea0003800000 */
        /* <DEDUP_REMOVED lines=10> */
.L_x_292:
[----:B------:R-:W-:Y:S01]  /*9ff0*/  ISETP.NE.AND P0, PT, R2, 0x1, PT ;  /* 0x000000010200780c */ /* 0x000fe20003f05270 */
[----:B------:R-:W-:Y:S01]  /*a000*/  IMAD.MOV R13, RZ, RZ, -R13 ;  /* 0x000000ffff0d7224 */ /* 0x000fe200078e0a0d */
[----:B-12---:R-:W-:Y:S01]  /*a010*/  SHF.R.U64 R0, R4, R21, R5 ;  /* 0x0000001504007219 */ /* 0x006fe20000001205 */
[----:B0-----:R-:W-:Y:S01]  /*a020*/  VIADD R5, R20, 0xffffffff ;  /* 0xffffffff14057836 */ /* 0x001fe20000000000 */
[----:B------:R-:W-:-:S03]  /*a030*/  LOP3.LUT R153, R10, R153, RZ, 0xc0, !PT ;  /* 0x000000990a997212 */ /* 0x000fc600078ec0ff */
[----:B------:R-:W-:Y:S01]  /*a040*/  IMAD.MOV R3, RZ, RZ, -R0 ;  /* 0x000000ffff037224 */ /* 0x000fe200078e0a00 */
[----:B------:R-:W-:Y:S01]  /*a050*/  LOP3.LUT R5, R12, R5, RZ, 0xc0, !PT ;  /* 0x000000050c057212 */ /* 0x000fe200078ec0ff */
[----:B------:R-:W-:Y:S02]  /*a060*/  IMAD R153, R28, R0, R153 ;  /* 0x000000001c997224 */ /* 0x000fe400078e0299 */
[----:B---3--:R-:W-:Y:S02]  /*a070*/  IMAD R0, R3, R25, R14 ;  /* 0x0000001903007224 */ /* 0x008fe400078e020e */
[----:B------:R-:W-:Y:S02]  /*a080*/  @P0 IMAD R26, R15, R13, R24 ;  /* 0x0000000d0f1a0224 */ /* 0x000fe400078e0218 */
[----:B------:R-:W-:Y:S02]  /*a090*/  IMAD R4, R0, R20, R5 ;  /* 0x0000001400047224 */ /* 0x000fe400078e0205 */
[----:B------:R-:W-:-:S02]  /*a0a0*/  IMAD R153, R153, R27, R26 ;  /* 0x0000001b99997224 */ /* 0x000fc400078e021a */
[----:B------:R-:W-:-:S03]  /*a0b0*/  IMAD.MOV.U32 R3, RZ, RZ, 0x1 ;  /* 0x00000001ff037424 */ /* 0x000fc600078e00ff */
[----:B------:R-:W-:Y:S02]  /*a0c0*/  SEL R152, R4, R153, !P0 ;  /* 0x0000009904987207 */ /* 0x000fe40004000000 */
[----:B------:R-:W-:Y:S02]  /*a0d0*/  PRMT R0, R3, 0x7610, R0 ;  /* 0x0000761003007816 */ /* 0x000fe40000000000 */
[----:B------:R-:W-:-:S07]  /*a0e0*/  SEL R153, R153, R4, !P0 ;  /* 0x0000000499997207 */ /* 0x000fce0004000000 */
.L_x_290:
[----:B------:R-:W-:-:S13]  /*a0f0*/  LOP3.LUT P0, RZ, R0, 0xff, RZ, 0xc0, !PT ;  /* 0x000000ff00ff7812 */ /* 0x000fda000780c0ff */
[----:B------:R-:W-:Y:S05]  /*a100*/  @P0 BRA `(.L_x_293) ;  /* 0xffffff7000540947 */ /* 0x000fea000383ffff */
[----:B------:R-:W-:Y:S05]  /*a110*/  EXIT ;  /* 0x000000000000794d */ /* 0x000fea0003800000 */
.L_x_8:
[----:B0-----:R-:W-:Y:S01]  /*a120*/  ULDC.64 UR4, c[0x0][0x650] ;  /* 0x0001940000047ab9 */ /* 0x001fe20000000a00 */
        /* <DEDUP_REMOVED lines=25> */
.L_x_295:
[----:B------:R-:W0:Y:S01]  /*a2c0*/  LDC.64 R28, c[0x0][0x640] ;  /* 0x00019000ff1c7b82 */ /* 0x000e220000000a00 */
[-CC-:B------:R-:W-:Y:S01]  /*a2d0*/  SHF.R.U64 R22, R12, R6.reuse, R13.reuse ;  /* 0x000000060c167219 */ /* 0x180fe2000000120d */
[----:B------:R-:W-:Y:S01]  /*a2e0*/  IMAD.MOV.U32 R30, RZ, RZ, 0x1 ;  /* 0x00000001ff1e7424 */ /* 0x000fe200078e00ff */
[----:B------:R-:W-:Y:S02]  /*a2f0*/  SHF.R.U32.HI R6, RZ, R6, R13 ;  /* 0x00000006ff067219 */ /* 0x000fe4000001160d */
        /* <DEDUP_REMOVED lines=8> */
[----:B------:R-:W-:Y:S01]  /*a380*/  IMAD.IADD R9, R9, 0x1, R11 ;  /* 0x0000000109097824 */ /* 0x000fe200078e020b */
[----:B0-----:R-:W-:-:S04]  /*a390*/  ISETP.NE.U32.AND P0, PT, R28, RZ, PT ;  /* 0x000000ff1c00720c */ /* 0x001fc80003f05070 */
[----:B------:R-:W-:Y:S02]  /*a3a0*/  ISETP.NE.AND.EX P0, PT, R29, RZ, PT, P0 ;  /* 0x000000ff1d00720c */ /* 0x000fe40003f05300 */
[----:B------:R-:W0:Y:S01]  /*a3b0*/  LDC R20, c[0x0][0x600] ;  /* 0x00018000ff147b82 */ /* 0x000e220000000800 */
[-CC-:B-1----:R-:W-:Y:S01]  /*a3c0*/  SHF.R.U64 R14, R8, R10.reuse, R9.reuse ;  /* 0x0000000a080e7219 */ /* 0x182fe20000001209 */
[----:B------:R-:W-:Y:S01]  /*a3d0*/  IMAD.MOV.U32 R8, RZ, RZ, -0x1 ;  /* 0xffffffffff087424 */ /* 0x000fe200078e00ff */
[----:B------:R-:W-:-:S05]  /*a3e0*/  SHF.R.U32.HI R9, RZ, R10, R9 ;  /* 0x0000000aff097219 */ /* 0x000fca0000011609 */
[----:B------:R-:W1:Y:S01]  /*a3f0*/  LDC R24, c[0x0][0x648] ;  /* 0x00019200ff187b82 */ /* 0x000e620000000800 */
[-CC-:B--2---:R-:W-:Y:S02]  /*a400*/  SHF.R.U64 R23, R14, R12.reuse, R9.reuse ;  /* 0x0000000c0e177219 */ /* 0x184fe40000001209 */
[----:B------:R-:W-:-:S05]  /*a410*/  SHF.R.U32.HI R6, RZ, R12, R9 ;  /* 0x0000000cff067219 */ /* 0x000fca0000011609 */
[----:B------:R-:W2:Y:S01]  /*a420*/  LDC R26, c[0x0][0x638] ;  /* 0x00018e00ff1a7b82 */ /* 0x000ea20000000800 */
[-C--:B---3--:R-:W-:Y:S02]  /*a430*/  SHF.L.U32 R8, R8, R27.reuse, RZ ;  /* 0x0000001b08087219 */ /* 0x088fe400000006ff */
[-CC-:B------:R-:W-:Y:S02]  /*a440*/  SHF.R.U64 R25, R23, R27.reuse, R6.reuse ;  /* 0x0000001b17197219 */ /* 0x180fe40000001206 */
[----:B------:R-:W-:Y:S02]  /*a450*/  LOP3.LUT R32, RZ, R8, RZ, 0x33, !PT ;  /* 0x00000008ff207212 */ /* 0x000fe400078e33ff */
[----:B------:R-:W-:Y:S01]  /*a460*/  SHF.R.U32.HI R9, RZ, R27, R6 ;  /* 0x0000001bff097219 */ /* 0x000fe20000011606 */
[----:B------:R-:W3:Y:S01]  /*a470*/  LDC R31, c[0x0][0x610] ;  /* 0x00018400ff1f7b82 */ /* 0x000ee20000000800 */
[----:B------:R-:W-:Y:S01]  /*a480*/  IMAD.MOV.U32 R8, RZ, RZ, R25 ;  /* 0x000000ffff087224 */ /* 0x000fe200078e0019 */
[----:B------:R-:W-:Y:S06]  /*a490*/  @!P0 BRA `(.L_x_296) ;  /* 0x0000000000288947 */ /* 0x000fec0003800000 */
        /* <DEDUP_REMOVED lines=10> */
.L_x_296:
[----:B------:R-:W-:Y:S02]  /*a540*/  ISETP.NE.AND P0, PT, R2, 0x1, PT ;  /* 0x000000010200780c */ /* 0x000fe40003f05270 */
[----:B-1----:R-:W-:Y:S01]  /*a550*/  SHF.R.U64 R6, R8, R24, R9 ;  /* 0x0000001808067219 */ /* 0x002fe20000001209 */
[----:B0-----:R-:W-:Y:S01]  /*a560*/  VIADD R9, R20, 0xffffffff ;  /* 0xffffffff14097836 */ /* 0x001fe20000000000 */
[----:B------:R-:W-:Y:S02]  /*a570*/  SHF.L.U32 R30, R30, R27, RZ ;  /* 0x0000001b1e1e7219 */ /* 0x000fe400000006ff */
[----:B------:R-:W-:Y:S01]  /*a580*/  LOP3.LUT R5, R23, R32, RZ, 0xc0, !PT ;  /* 0x0000002017057212 */ /* 0x000fe200078ec0ff */
[----:B------:R-:W-:-:S04]  /*a590*/  IMAD.MOV R8, RZ, RZ, -R6 ;  /* 0x000000ffff087224 */ /* 0x000fc800078e0a06 */
[----:B------:R-:W-:Y:S01]  /*a5a0*/  IMAD R6, R30, R6, R5 ;  /* 0x000000061e067224 */ /* 0x000fe200078e0205 */
[----:B------:R-:W-:Y:S01]  /*a5b0*/  LOP3.LUT R5, R14, R9, RZ, 0xc0, !PT ;  /* 0x000000090e057212 */ /* 0x000fe200078ec0ff */
[----:B------:R-:W-:Y:S02]  /*a5c0*/  @P0 IMAD R3, R7, R21, R4 ;  /* 0x0000001507030224 */ /* 0x000fe400078e0204 */
[----:B--2---:R-:W-:Y:S02]  /*a5d0*/  IMAD R4, R8, R26, R25 ;  /* 0x0000001a08047224 */ /* 0x004fe400078e0219 */
[----:B---3--:R-:W-:Y:S02]  /*a5e0*/  IMAD R3, R6, R31, R3 ;  /* 0x0000001f06037224 */ /* 0x008fe400078e0203 */
[----:B------:R-:W-:Y:S02]  /*a5f0*/  IMAD R4, R4, R20, R5 ;  /* 0x0000001404047224 */ /* 0x000fe400078e0205 */
[----:B------:R-:W-:-:S02]  /*a600*/  IMAD.MOV.U32 R8, RZ, RZ, 0x1 ;  /* 0x00000001ff087424 */ /* 0x000fc400078e00ff */
[----:B------:R-:W-:Y:S01]  /*a610*/  IMAD.MOV.U32 R6, RZ, RZ, R22 ;  /* 0x000000ffff067224 */ /* 0x000fe200078e0016 */
[----:B------:R-:W-:Y:S02]  /*a620*/  SEL R13, R4, R3, !P0 ;  /* 0x00000003040d7207 */ /* 0x000fe40004000000 */
[----:B------:R-:W-:-:S07]  /*a630*/  SEL R20, R3, R4, !P0 ;  /* 0x0000000403147207 */ /* 0x000fce0004000000 */
.L_x_294:
[----:B------:R-:W-:-:S08]  /*a640*/  NOP ;  /* 0x0000000000007918 */ /* 0x000fd00000000000 */
[----:B------:R-:W0:-:S00]  /*a650*/  USETMAXREG.DEALLOC.CTAPOOL 0x28 ;  /* 0x00000028000079c8 */ /* 0x000e0000080e0500 */
[----:B0-----:R-:W-:-:S13]  /*a660*/  ISETP.NE.AND P0, PT, R0, RZ, PT ;  /* 0x000000ff0000720c */ /* 0x001fda0003f05270 */
[----:B------:R-:W-:Y:S05]  /*a670*/  @P0 EXIT ;  /* 0x000000000000094d */ /* 0x000fea0003800000 */
[----:B------:R-:W-:Y:S01]  /*a680*/  LOP3.LUT P0, RZ, R8, 0xff, RZ, 0xc0, !PT ;  /* 0x000000ff08ff7812 */ /* 0x000fe2000780c0ff */
[----:B------:R-:W-:Y:S02]  /*a690*/  IMAD.MOV.U32 R0, RZ, RZ, 0x1 ;  /* 0x00000001ff007424 */ /* 0x000fe400078e00ff */
[----:B------:R-:W-:-:S10]  /*a6a0*/  IMAD.MOV.U32 R3, RZ, RZ, RZ ;  /* 0x000000ffff037224 */ /* 0x000fd400078e00ff */
[----:B------:R-:W-:Y:S05]  /*a6b0*/  @!P0 BRA `(.L_x_297) ;  /* 0x0000000c00408947 */ /* 0x000fea0003800000 */
[----:B------:R-:W0:Y:S01]  /*a6c0*/  LDC R0, c[0x0][0x28c] ;  /* 0x0000a300ff007b82 */ /* 0x000e220000000800 */
[----:B------:R-:W-:Y:S01]  /*a6d0*/  ULDC UR5, c[0x0][0x658] ;  /* 0x0001960000057ab9 */ /* 0x000fe20000000800 */
[----:B------:R-:W-:Y:S01]  /*a6e0*/  UMOV UR7, 0xffffffff ;  /* 0xffffffff00077882 */ /* 0x000fe20000000000 */
[----:B------:R-:W-:Y:S01]  /*a6f0*/  ULDC UR6, c[0x0][0xc] ;  /* 0x0000030000067ab9 */ /* 0x000fe20000000800 */
[----:B------:R-:W-:Y:S01]  /*a700*/  USHF.L.U32 UR8, UR7, UR5, URZ ;  /* 0x0000000507087299 */ /* 0x000fe2000800063f */
[----:B------:R-:W-:Y:S01]  /*a710*/  BSSY B0, `(.L_x_297) ;  /* 0x00000ca000007945 */ /* 0x000fe20003800000 */
[----:B------:R-:W-:Y:S01]  /*a720*/  UMOV UR9, 0x1 ;  /* 0x0000000100097882 */ /* 0x000fe20000000000 */
[----:B------:R-:W-:Y:S01]  /*a730*/  ULDC UR7, c[0x0][0x10] ;  /* 0x0000040000077ab9 */ /* 0x000fe20000000800 */
[----:B------:R-:W1:Y:S01]  /*a740*/  S2UR UR10, SR_CgaCtaId ;  /* 0x00000000000a79c3 */ /* 0x000e620000008800 */
[----:B------:R-:W-:Y:S01]  /*a750*/  UIMAD.WIDE.U32 UR6, UR6, UR7, URZ ;  /* 0x00000007060672a5 */ /* 0x000fe2000f8e003f */
[----:B------:R-:W-:Y:S01]  /*a760*/  IMAD.MOV.U32 R9, RZ, RZ, 0x1 ;  /* 0x00000001ff097424 */ /* 0x000fe200078e00ff */
[----:B------:R-:W-:Y:S01]  /*a770*/  USHF.L.U32 UR18, UR9, UR5, URZ ;  /* 0x0000000509127299 */ /* 0x000fe2000800063f */
[----:B------:R-:W-:Y:S01]  /*a780*/  LOP3.LUT R8, R19, 0x2, RZ, 0xfc, !PT ;  /* 0x0000000213087812 */ /* 0x000fe200078efcff */
[----:B------:R-:W-:Y:S01]  /*a790*/  ULDC UR4, c[0x0][0x600] ;  /* 0x0001800000047ab9 */ /* 0x000fe20000000800 */
[----:B------:R-:W-:Y:S01]  /*a7a0*/  ULDC UR5, c[0x0][0x14] ;  /* 0x0000050000057ab9 */ /* 0x000fe20000000800 */
[----:B------:R-:W-:-:S02]  /*a7b0*/  UIADD3 UR4, UR4, -0x1, URZ ;  /* 0xffffffff04047890 */ /* 0x000fc4000fffe03f */
[----:B------:R-:W-:Y:S02]  /*a7c0*/  UIMAD.WIDE.U32 UR22, UR6, UR5, URZ ;  /* 0x00000005061672a5 */ /* 0x000fe4000f8e003f */
[----:B------:R-:W-:Y:S02]  /*a7d0*/  UIMAD UR13, UR7, UR5, URZ ;  /* 0x00000005070d72a4 */ /* 0x000fe4000f8e023f */
[----:B------:R-:W-:Y:S02]  /*a7e0*/  ULOP3.LUT UR17, URZ, UR8, URZ, 0x33, !UPT ;  /* 0x000000083f117292 */ /* 0x000fe4000f8e333f */
[----:B------:R-:W-:Y:S01]  /*a7f0*/  UIADD3 UR13, UR23, UR13, URZ ;  /* 0x0000000d170d7290 */ /* 0x000fe2000fffe03f */
[----:B0-----:R-:W-:Y:S01]  /*a800*/  VIADD R0, R0, 0x1f ;  /* 0x0000001f00007836 */ /* 0x001fe20000000000 */
[----:B------:R-:W-:-:S04]  /*a810*/  ULDC.64 UR24, c[0x0][0x198] ;  /* 0x0000660000187ab9 */ /* 0x000fc80000000a00 */
[----:B------:R-:W-:Y:S01]  /*a820*/  SHF.R.S32.HI R3, RZ, 0x1f, R0 ;  /* 0x0000001fff037819 */ /* 0x000fe20000011400 */
[----:B-1----:R-:W-:-:S03]  /*a830*/  IMAD.U32 R11, RZ, RZ, UR10 ;  /* 0x0000000aff0b7e24 */ /* 0x002fc6000f8e00ff */
[----:B------:R-:W-:Y:S01]  /*a840*/  LEA.HI R3, R3, R0, RZ, 0x5 ;  /* 0x0000000003037211 */ /* 0x000fe200078f28ff */
[----:B------:R-:W-:-:S03]  /*a850*/  IMAD.MOV.U32 R0, RZ, RZ, 0x1 ;  /* 0x00000001ff007424 */ /* 0x000fc600078e00ff */
[----:B------:R-:W-:Y:S01]  /*a860*/  SHF.R.S32.HI R10, RZ, 0x5, R3 ;  /* 0x00000005ff0a7819 */ /* 0x000fe20000011403 */
[----:B------:R-:W-:-:S04]  /*a870*/  IMAD.MOV.U32 R3, RZ, RZ, RZ ;  /* 0x000000ffff037224 */ /* 0x000fc800078e00ff */
[----:B------:R-:W-:-:S07]  /*a880*/  VIADD R12, R10, 0x1 ;  /* 0x000000010a0c7836 */ /* 0x000fce0000000000 */
.L_x_308:
[----:B------:R-:W-:-:S03]  /*a890*/  UMOV UR5, 0xffffffff ;  /* 0xffffffff00057882 */ /* 0x000fc60000000000 */
[----:B------:R-:W-:Y:S05]  /*a8a0*/  BRA.DIV UR5, `(.L_x_298) ;  /* 0x0000001205607947 */ /* 0x000fea000b800000 */
[----:B------:R-:W-:-:S13]  /*a8b0*/  ELECT P6, URZ, PT ;  /* 0x00000000003f782f */ /* 0x000fda00038c0000 */
.L_x_324:
[----:B------:R-:W0:Y:S01]  /*a8c0*/  LDC R4, c[0x0][0x28c] ;  /* 0x0000a300ff047b82 */ /* 0x000e220000000800 */
[----:B------:R-:W-:Y:S01]  /*a8d0*/  BSSY B1, `(.L_x_299) ;  /* 0x000003b000017945 */ /* 0x000fe20003800000 */
[----:B0-----:R-:W-:-:S13]  /*a8e0*/  ISETP.LT.OR P6, PT, R4, 0x1, !P6 ;  /* 0x000000010400780c */ /* 0x001fda00077c1670 */
[----:B------:R-:W-:Y:S05]  /*a8f0*/  @P6 BRA `(.L_x_300) ;  /* 0x0000000000e06947 */ /* 0x000fea0003800000 */
[----:B------:R-:W-:Y:S02]  /*a900*/  IMAD R20, R20, 0x2, R11 ;  /* 0x0000000214147824 */ /* 0x000fe400078e020b */
[----:B------:R-:W-:Y:S02]  /*a910*/  IMAD.SHL.U32 R21, R13, 0x100, RZ ;  /* 0x000001000d157824 */ /* 0x000fe400078e00ff */
[----:B------:R-:W-:Y:S02]  /*a920*/  IMAD.MOV.U32 R22, RZ, RZ, RZ ;  /* 0x000000ffff167224 */ /* 0x000fe400078e00ff */
[----:B------:R-:W-:Y:S02]  /*a930*/  IMAD.MOV.U32 R4, RZ, RZ, R12 ;  /* 0x000000ffff047224 */ /* 0x000fe400078e000c */
[----:B------:R-:W-:Y:S02]  /*a940*/  IMAD.MOV.U32 R5, RZ, RZ, R0 ;  /* 0x000000ffff057224 */ /* 0x000fe400078e0000 */
[----:B------:R-:W-:-:S02]  /*a950*/  IMAD.MOV.U32 R14, RZ, RZ, R3 ;  /* 0x000000ffff0e7224 */ /* 0x000fc400078e0003 */
[----:B------:R-:W-:-:S07]  /*a960*/  IMAD.SHL.U32 R15, R20, 0x40, RZ ;  /* 0x00000040140f7824 */ /* 0x000fce00078e00ff */
.L_x_303:
[----:B------:R-:W0:Y:S01]  /*a970*/  S2UR UR5, SR_CgaCtaId ;  /* 0x00000000000579c3 */ /* 0x000e220000008800 */
[----:B------:R-:W-:Y:S02]  /*a980*/  MOV R20, 0x400 ;  /* 0x0000040000147802 */ /* 0x000fe40000000f00 */
[----:B------:R-:W-:Y:S02]  /*a990*/  SHF.L.U32 R7, R5, 0x1f, RZ ;  /* 0x0000001f05077819 */ /* 0x000fe400000006ff */
[----:B------:R-:W-:-:S13]  /*a9a0*/  LOP3.LUT P1, RZ, R18, 0x7f, RZ, 0xc0, !PT ;  /* 0x0000007f12ff7812 */ /* 0x000fda000782c0ff */
[----:B------:R-:W1:Y:S01]  /*a9b0*/  @!P1 LDC R13, c[0x0][0x500] ;  /* 0x00014000ff0d9b82 */ /* 0x000e620000000800 */
[----:B0-----:R-:W-:-:S05]  /*a9c0*/  IMAD.U32 R11, RZ, RZ, UR5 ;  /* 0x00000005ff0b7e24 */ /* 0x001fca000f8e00ff */
[----:B------:R-:W-:-:S05]  /*a9d0*/  LEA R23, R11, R20, 0x18 ;  /* 0x000000140b177211 */ /* 0x000fca00078ec0ff */
[----:B------:R-:W-:-:S04]  /*a9e0*/  IMAD R20, R14, 0x8, R23 ;  /* 0x000000080e147824 */ /* 0x000fc800078e0217 */
[----:B------:R-:W0:Y:S02]  /*a9f0*/  SYNCS.PHASECHK.TRANS64.TRYWAIT P0, [R20+URZ+0x48], R7 ;  /* 0x00004807140075a7 */ /* 0x000e24000800017f */
[----:B01----:R-:W-:Y:S05]  /*aa00*/  @!P0 BRA `(.L_x_301) ;  /* 0x0000001000288947 */ /* 0x003fea0003800000 */
.L_x_325:
[----:B0-----:R-:W-:Y:S01]  /*aa10*/  PRMT R7, R8, 0x9910, RZ ;  /* 0x0000991008077816 */ /* 0x001fe200000000ff */
[----:B------:R0:W-:Y:S03]  /*aa20*/  @!P1 SYNCS.ARRIVE.TRANS64 RZ, [R20+URZ], R13 ;  /* 0x0000000d14ff99a7 */ /* 0x0001e6000800003f */
[----:B------:R-:W-:-:S13]  /*aa30*/  ISETP.NE.AND P0, PT, R7, 0x2, PT ;  /* 0x000000020700780c */ /* 0x000fda0003f05270 */
[----:B0-----:R-:W-:Y:S05]  /*aa40*/  @P0 BRA `(.L_x_302) ;  /* 0x0000000000040947 */ /* 0x001fea0003800000 */
[----:B------:R-:W-:Y:S01]  /*aa50*/  BPT.TRAP 0x1 ;  /* 0x000000040000795c */ /* 0x000fe20000300000 */
.L_x_302:
[----:B------:R-:W-:Y:S01]  /*aa60*/  IMAD R7, R14, 0x2, R11 ;  /* 0x000000020e077824 */ /* 0x000fe200078e020b */
[----:B------:R-:W-:Y:S01]  /*aa70*/  R2UR UR9, R20 ;  /* 0x00000000140972ca */ /* 0x000fe200000e0000 */
[----:B------:R-:W-:Y:S01]  /*aa80*/  VIADD R4, R4, 0xffffffff ;  /* 0xffffffff04047836 */ /* 0x000fe20000000000 */
[----:B------:R-:W-:Y:S01]  /*aa90*/  UIADD3 UR6, UP0, UR24, 0xf0, URZ ;  /* 0x000000f018067890 */ /* 0x000fe2000ff1e03f */
[----:B------:R-:W-:Y:S01]  /*aaa0*/  IMAD.SHL.U32 R7, R7, 0x800, RZ ;  /* 0x0000080007077824 */ /* 0x000fe200078e00ff */
[----:B------:R-:W-:Y:S01]  /*aab0*/  R2UR UR11, R15 ;  /* 0x000000000f0b72ca */ /* 0x000fe200000e0000 */
[----:B------:R-:W-:Y:S01]  /*aac0*/  UIADD3 UR26, UP1, UR24, 0x1f0, URZ ;  /* 0x000001f0181a7890 */ /* 0x000fe2000ff3e03f */
[----:B------:R-:W-:Y:S01]  /*aad0*/  R2UR UR10, R22 ;  /* 0x00000000160a72ca */ /* 0x000fe200000e0000 */
[--C-:B------:R-:W-:Y:S01]  /*aae0*/  IMAD R7, R7, 0x2, R23.reuse ;  /* 0x0000000207077824 */ /* 0x100fe200078e0217 */
[----:B------:R-:W-:Y:S01]  /*aaf0*/  R2UR UR12, R6 ;  /* 0x00000000060c72ca */ /* 0x000fe200000e0000 */
[C---:B------:R-:W-:Y:S01]  /*ab00*/  IMAD R23, R14.reuse, 0x4000, R23 ;  /* 0x000040000e177824 */ /* 0x040fe200078e0217 */
[----:B------:R-:W-:Y:S01]  /*ab10*/  R2UR UR19, R21 ;  /* 0x00000000151372ca */ /* 0x000fe200000e0000 */
[----:B------:R-:W-:Y:S01]  /*ab20*/  UIADD3.X UR7, URZ, UR25, URZ, UP0, !UPT ;  /* 0x000000193f077290 */ /* 0x000fe200087fe43f */
[----:B------:R-:W-:Y:S01]  /*ab30*/  R2UR UR5, R7 ;  /* 0x00000000070572ca */ /* 0x000fe200000e0000 */
[----:B------:R-:W-:Y:S01]  /*ab40*/  VIADD R14, R14, 0x1 ;  /* 0x000000010e0e7836 */ /* 0x000fe20000000000 */
[----:B------:R-:W-:Y:S01]  /*ab50*/  R2UR UR8, R23 ;  /* 0x00000000170872ca */ /* 0x000fe200000e0000 */
[----:B------:R-:W-:Y:S01]  /*ab60*/  UIADD3.X UR27, URZ, UR25, URZ, UP1, !UPT ;  /* 0x000000193f1b7290 */ /* 0x000fe20008ffe43f */
[----:B------:R-:W-:Y:S01]  /*ab70*/  ISETP.GT.AND P1, PT, R4, 0x1, PT ;  /* 0x000000010400780c */ /* 0x000fe20003f24270 */
[----:B------:R-:W-:Y:S01]  /*ab80*/  UMOV UR20, 0x30000 ;  /* 0x0003000000147882 */ /* 0x000fe20000000000 */
[----:B------:R-:W-:Y:S01]  /*ab90*/  UMOV UR14, 0x0 ;  /* 0x00000000000e7882 */ /* 0x000fe20000000000 */
[----:B------:R-:W-:Y:S01]  /*aba0*/  UMOV UR15, 0x10000000 ;  /* 0x10000000000f7882 */ /* 0x000fe20000000000 */
[----:B------:R-:W-:Y:S01]  /*abb0*/  ISETP.NE.AND P0, PT, R14, 0x9, PT ;  /* 0x000000090e00780c */ /* 0x000fe20003f05270 */
[----:B------:R-:W-:-:S03]  /*abc0*/  VIADD R22, R22, 0x20 ;  /* 0x0000002016167836 */ /* 0x000fc60000000000 */
[----:B------:R-:W-:Y:S01]  /*abd0*/  SEL R20, RZ, 0x1, P0 ;  /* 0x00000001ff147807 */ /* 0x000fe20000000000 */
[----:B------:R-:W-:Y:S01]  /*abe0*/  UIADD3 UR5, UR5, 0x180, URZ ;  /* 0x0000018005057890 */ /* 0x000fe2000fffe03f */
[----:B------:R-:W-:Y:S01]  /*abf0*/  SEL R14, R14, RZ, P0 ;  /* 0x000000ff0e0e7207 */ /* 0x000fe20000000000 */
[----:B------:R-:W-:Y:S01]  /*ac00*/  UIADD3 UR16, UR8, 0x12180, URZ ;  /* 0x0001218008107890 */ /* 0x000fe2000fffe03f */
[----:B------:R-:W-:-:S04]  /*ac10*/  LOP3.LUT R5, R5, R20, RZ, 0x3c, !PT ;  /* 0x0000001405057212 */ /* 0x000fc800078e3cff */
[----:B------:R-:W-:Y:S02]  /*ac20*/  UMOV UR8, UR5 ;  /* 0x0000000500087c82 */ /* 0x000fe40008000000 */
[----:B------:R0:W-:Y:S02]  /*ac30*/  UTMALDG.3D.MULTICAST [UR8], [UR6], UR20, desc[UR14] ;  /* 0x00000e08060073b4 */ /* 0x0001e40008011814 */
[----:B0-----:R-:W-:Y:S01]  /*ac40*/  UMOV UR8, UR16 ;  /* 0x0000001000087c82 */ /* 0x001fe20008000000 */
[----:B------:R-:W-:Y:S02]  /*ac50*/  UMOV UR11, UR19 ;  /* 0x00000013000b7c82 */ /* 0x000fe40008000000 */
[----:B------:R0:W-:Y:S02]  /*ac60*/  UTMALDG.3D [UR8], [UR26], desc[UR14] ;  /* 0x00000e081a0075b4 */ /* 0x0001e40008011000 */
[----:B0-----:R-:W-:Y:S05]  /*ac70*/  @P1 BRA `(.L_x_303) ;  /* 0xfffffffc003c1947 */ /* 0x001fea000383ffff */
.L_x_300:
[----:B------:R-:W-:Y:S05]  /*ac80*/  BSYNC B1 ;  /* 0x0000000000017941 */ /* 0x000fea0003800000 */
.L_x_299:
[----:B------:R-:W-:Y:S01]  /*ac90*/  LOP3.LUT P1, RZ, R9, 0xff, RZ, 0xc0, !PT ;  /* 0x000000ff09ff7812 */ /* 0x000fe2000782c0ff */
[C---:B------:R-:W-:Y:S01]  /*aca0*/  IMAD.IADD R6, R10.reuse, 0x1, R3 ;  /* 0x000000010a067824 */ /* 0x040fe200078e0203 */
[----:B------:R-:W-:Y:S01]  /*acb0*/  ULDC.64 UR6, c[0x0][0x650] ;  /* 0x0001940000067ab9 */ /* 0x000fe20000000a00 */
[----:B------:R-:W-:Y:S01]  /*acc0*/  ISETP.GE.U32.AND P2, PT, R10, 0x9, PT ;  /* 0x000000090a00780c */ /* 0x000fe20003f46070 */
[----:B------:R-:W-:Y:S01]  /*acd0*/  BSSY B1, `(.L_x_304) ;  /* 0x000006b000017945 */ /* 0x000fe20003800000 */
[----:B------:R-:W-:Y:S01]  /*ace0*/  IMAD.MOV.U32 R20, RZ, RZ, -0x1 ;  /* 0xffffffffff147424 */ /* 0x000fe200078e00ff */
[----:B------:R-:W-:Y:S01]  /*acf0*/  ISETP.GT.U32.AND P0, PT, R6, 0x8, PT ;  /* 0x000000080600780c */ /* 0x000fe20003f04070 */
[----:B------:R-:W-:Y:S01]  /*ad00*/  IMAD.MOV.U32 R13, RZ, RZ, -0x1 ;  /* 0xffffffffff0d7424 */ /* 0x000fe200078e00ff */
[----:B------:R-:W-:Y:S02]  /*ad10*/  PRMT R9, RZ, 0x7610, R9 ;  /* 0x00007610ff097816 */ /* 0x000fe40000000009 */
[----:B------:R-:W-:-:S03]  /*ad20*/  ISETP.LT.U32.AND P0, PT, R10, 0x9, P0 ;  /* 0x000000090a00780c */ /* 0x000fc60000701070 */
[----:B------:R-:W0:Y:S01]  /*ad30*/  @P1 S2R R11, SR_CgaCtaId ;  /* 0x00000000000b1919 */ /* 0x000e220000008800 */
[----:B------:R-:W-:-:S04]  /*ad40*/  @P1 MOV R4, 0x400 ;  /* 0x0000040000041802 */ /* 0x000fc80000000f00 */
[----:B0-----:R-:W-:Y:S01]  /*ad50*/  @P1 LEA R3, R11, R4, 0x18 ;  /* 0x000000040b031211 */ /* 0x001fe200078ec0ff */
[----:B------:R-:W-:-:S03]  /*ad60*/  IMAD.WIDE.U32 R4, R6, 0x38e38e39, RZ ;  /* 0x38e38e3906047825 */ /* 0x000fc600078e00ff */
[----:B------:R0:W-:Y:S01]  /*ad70*/  @P1 SYNCS.ARRIVE.TRANS64.A1T0 RZ, [R3+URZ+0xa8], RZ ;  /* 0x0000a8ff03ff19a7 */ /* 0x0001e2000810003f */
[----:B------:R-:W-:Y:S02]  /*ad80*/  IADD3 R16, P1, R16, UR22, RZ ;  /* 0x0000001610107c10 */ /* 0x000fe4000ff3e0ff */
[----:B------:R-:W-:Y:S02]  /*ad90*/  SHF.R.U32.HI R5, RZ, 0x1, R5 ;  /* 0x00000001ff057819 */ /* 0x000fe40000011605 */
[----:B------:R-:W-:Y:S02]  /*ada0*/  IADD3.X R17, R17, UR13, RZ, P1, !PT ;  /* 0x0000000d11117c10 */ /* 0x000fe40008ffe4ff */
[----:B------:R-:W-:Y:S02]  /*adb0*/  PRMT R4, RZ, 0x7610, R4 ;  /* 0x00007610ff047816 */ /* 0x000fe40000000004 */
[----:B0-----:R-:W-:Y:S02]  /*adc0*/  SEL R3, RZ, 0x1, !P0 ;  /* 0x00000001ff037807 */ /* 0x001fe40004000000 */
[----:B------:R-:W-:-:S02]  /*add0*/  ISETP.GE.U32.AND P0, PT, R16, UR6, PT ;  /* 0x0000000610007c0c */ /* 0x000fc4000bf06070 */
[----:B------:R-:W-:Y:S01]  /*ade0*/  LOP3.LUT R0, R0, R3, RZ, 0x3c, !PT ;  /* 0x0000000300007212 */ /* 0x000fe200078e3cff */
[----:B------:R-:W-:Y:S01]  /*adf0*/  IMAD R3, R5, -0x9, R6 ;  /* 0xfffffff705037824 */ /* 0x000fe200078e0206 */
[----:B------:R-:W-:Y:S01]  /*ae00*/  ISETP.GE.U32.AND.EX P0, PT, R17, UR7, PT, P0 ;  /* 0x0000000711007c0c */ /* 0x000fe2000bf06100 */
[----:B------:R-:W-:Y:S01]  /*ae10*/  IMAD.MOV.U32 R6, RZ, RZ, -0x1 ;  /* 0xffffffffff067424 */ /* 0x000fe200078e00ff */
[----:B------:R-:W-:-:S11]  /*ae20*/  @P2 LOP3.LUT R0, R0, 0x1, R5, 0x78, !PT ;  /* 0x0000000100002812 */ /* 0x000fd600078e7805 */
[----:B------:R-:W-:Y:S05]  /*ae30*/  @P0 BRA `(.L_x_305) ;  /* 0x0000000400500947 */ /* 0x000fea0003800000 */
[----:B------:R-:W0:Y:S01]  /*ae40*/  S2R R15, SR_CTAID.X ;  /* 0x00000000000f7919 */ /* 0x000e220000002500 */
[----:B------:R-:W-:Y:S01]  /*ae50*/  ULDC.64 UR6, c[0x0][0x628] ;  /* 0x00018a0000067ab9 */ /* 0x000fe20000000a00 */
[----:B------:R-:W1:Y:S01]  /*ae60*/  LDC R20, c[0x0][0x144] ;  /* 0x00005100ff147b82 */ /* 0x000e620000000800 */
[----:B------:R-:W-:Y:S01]  /*ae70*/  ISETP.NE.U32.AND P0, PT, RZ, UR6, PT ;  /* 0x00000006ff007c0c */ /* 0x000fe2000bf05070 */
[----:B------:R-:W2:Y:S01]  /*ae80*/  S2R R13, SR_CTAID.Y ;  /* 0x00000000000d7919 */ /* 0x000ea20000002600 */
[----:B------:R-:W-:Y:S01]  /*ae90*/  ULDC UR8, c[0x0][0x630] ;  /* 0x00018c0000087ab9 */ /* 0x000fe20000000800 */
[----:B------:R-:W-:Y:S01]  /*aea0*/  ULDC UR9, c[0x0][0x150] ;  /* 0x0000540000097ab9 */ /* 0x000fe20000000800 */
[----:B------:R-:W-:Y:S01]  /*aeb0*/  ISETP.NE.AND.EX P0, PT, RZ, UR7, PT, P0 ;  /* 0x00000007ff007c0c */ /* 0x000fe2000bf05300 */
[----:B------:R-:W-:Y:S02]  /*aec0*/  IMAD.MOV.U32 R4, RZ, RZ, R16 ;  /* 0x000000ffff047224 */ /* 0x000fe400078e0010 */
[----:B------:R-:W-:Y:S01]  /*aed0*/  IMAD.MOV.U32 R5, RZ, RZ, R17 ;  /* 0x000000ffff057224 */ /* 0x000fe200078e0011 */
[----:B0-----:R-:W-:-:S09]  /*aee0*/  I2FP.F32.U32 R22, R15 ;  /* 0x0000000f00167245 */ /* 0x001fd20000201000 */
[----:B------:R-:W-:Y:S05]  /*aef0*/  @!P0 BRA `(.L_x_306) ;  /* 0x0000000000288947 */ /* 0x000fea0003800000 */
[----:B------:R-:W-:Y:S02]  /*af00*/  ULDC UR5, c[0x0][0x634] ;  /* 0x00018d0000057ab9 */ /* 0x000fe40000000800 */
[----:B------:R-:W-:-:S05]  /*af10*/  IADD3 R5, P0, R16, UR5, RZ ;  /* 0x0000000510057c10 */ /* 0x000fca000ff1e0ff */
[----:B------:R-:W-:-:S04]  /*af20*/  IMAD.X R21, RZ, RZ, R17, P0 ;  /* 0x000000ffff157224 */ /* 0x000fc800000e0611 */
[----:B------:R-:W-:-:S04]  /*af30*/  IMAD.WIDE.U32 R6, R21, UR6, RZ ;  /* 0x0000000615067c25 */ /* 0x000fc8000f8e00ff */
[----:B------:R-:W-:-:S04]  /*af40*/  IMAD.WIDE.U32 R6, P0, R5, UR7, R6 ;  /* 0x0000000705067c25 */ /* 0x000fc8000f800006 */
[----:B------:R-:W-:-:S04]  /*af50*/  IMAD.WIDE.U32 R4, R5, UR6, RZ ;  /* 0x0000000605047c25 */ /* 0x000fc8000f8e00ff */
[----:B------:R-:W-:Y:S01]  /*af60*/  IMAD.MOV.U32 R4, RZ, RZ, R7 ;  /* 0x000000ffff047224 */ /* 0x000fe200078e0007 */
[----:B------:R-:W-:Y:S01]  /*af70*/  IADD3 RZ, P1, R5, R6, RZ ;  /* 0x0000000605ff7210 */ /* 0x000fe20007f3e0ff */
[----:B------:R-:W-:-:S04]  /*af80*/  IMAD.X R5, RZ, RZ, RZ, P0 ;  /* 0x000000ffff057224 */ /* 0x000fc800000e06ff */
[----:B------:R-:W-:-:S08]  /*af90*/  IMAD.WIDE.U32.X R4, R21, UR7, R4, P1 ;  /* 0x0000000715047c25 */ /* 0x000fd000088e0404 */
.L_x_306:
[----:B------:R-:W-:Y:S01]  /*afa0*/  FMUL R22, R22, UR9 ;  /* 0x0000000916167c20 */ /* 0x000fe20008400000 */
[--C-:B------:R-:W-:Y:S01]  /*afb0*/  SHF.R.U64 R14, R4, UR8, R5.reuse ;  /* 0x00000008040e7c19 */ /* 0x100fe20008001205 */
[----:B------:R-:W-:Y:S01]  /*afc0*/  ULDC.64 UR6, c[0x0][0x620] ;  /* 0x0001880000067ab9 */ /* 0x000fe20000000a00 */
[----:B------:R-:W-:Y:S01]  /*afd0*/  SHF.R.U32.HI R4, RZ, UR8, R5 ;  /* 0x00000008ff047c19 */ /* 0x000fe20008011605 */
[----:B------:R-:W-:Y:S01]  /*afe0*/  ULDC.64 UR8, c[0x0][0x640] ;  /* 0x0001900000087ab9 */ /* 0x000fe20000000a00 */
[----:B------:R-:W-:Y:S01]  /*aff0*/  IADD3 R5, P0, RZ, -R14, RZ ;  /* 0x8000000eff057210 */ /* 0x000fe20007f1e0ff */
[----:B------:R-:W0:Y:S01]  /*b000*/  F2I.U32.TRUNC.NTZ R22, R22 ;  /* 0x0000001600167305 */ /* 0x000e22000020f000 */
[----:B------:R-:W-:-:S03]  /*b010*/  ULDC UR5, c[0x0][0x618] ;  /* 0x0001860000057ab9 */ /* 0x000fc60000000800 */
[----:B------:R-:W-:Y:S01]  /*b020*/  IMAD.X R4, RZ, RZ, ~R4, P0 ;  /* 0x000000ffff047224 */ /* 0x000fe200000e0e04 */
[----:B------:R-:W-:-:S03]  /*b030*/  ISETP.NE.U32.AND P0, PT, RZ, UR8, PT ;  /* 0x00000008ff007c0c */ /* 0x000fc6000bf05070 */
[----:B------:R-:W-:Y:S01]  /*b040*/  IMAD R4, R4, UR6, RZ ;  /* 0x0000000604047c24 */ /* 0x000fe2000f8e02ff */
[----:B------:R-:W-:-:S03]  /*b050*/  ISETP.NE.AND.EX P0, PT, RZ, UR9, PT, P0 ;  /* 0x00000009ff007c0c */ /* 0x000fc6000bf05300 */
[C---:B------:R-:W-:Y:S02]  /*b060*/  IMAD R7, R5.reuse, UR7, R4 ;  /* 0x0000000705077c24 */ /* 0x040fe4000f8e0204 */
[----:B------:R-:W-:Y:S01]  /*b070*/  IMAD.WIDE.U32 R4, R5, UR6, R16 ;  /* 0x0000000605047c25 */ /* 0x000fe2000f8e0010 */
[----:B------:R-:W-:-:S03]  /*b080*/  ULDC UR6, c[0x0][0x154] ;  /* 0x0000550000067ab9 */ /* 0x000fc60000000800 */
[----:B0-----:R-:W-:Y:S02]  /*b090*/  IMAD.MOV R6, RZ, RZ, -R22 ;  /* 0x000000ffff067224 */ /* 0x001fe400078e0a16 */
[----:B------:R-:W-:Y:S02]  /*b0a0*/  IMAD.IADD R5, R5, 0x1, R7 ;  /* 0x0000000105057824 */ /* 0x000fe400078e0207 */
[----:B-1----:R-:W-:Y:S01]  /*b0b0*/  IMAD R15, R20, R6, R15 ;  /* 0x00000006140f7224 */ /* 0x002fe200078e020f */
[----:B--2---:R-:W-:Y:S01]  /*b0c0*/  I2FP.F32.U32 R6, R13 ;  /* 0x0000000d00067245 */ /* 0x004fe20000201000 */
[----:B------:R-:W0:Y:S01]  /*b0d0*/  LDC R20, c[0x0][0x148] ;  /* 0x00005200ff147b82 */ /* 0x000e220000000800 */
[--C-:B------:R-:W-:Y:S02]  /*b0e0*/  SHF.R.U64 R21, R4, UR5, R5.reuse ;  /* 0x0000000504157c19 */ /* 0x100fe40008001205 */
[----:B------:R-:W-:Y:S01]  /*b0f0*/  SHF.R.U32.HI R4, RZ, UR5, R5 ;  /* 0x00000005ff047c19 */ /* 0x000fe20008011605 */
[----:B------:R-:W-:Y:S01]  /*b100*/  FMUL R6, R6, UR6 ;  /* 0x0000000606067c20 */ /* 0x000fe20008400000 */
[----:B------:R-:W-:-:S02]  /*b110*/  ULDC UR5, c[0x0][0x608] ;  /* 0x0001820000057ab9 */ /* 0x000fc40000000800 */
[--C-:B------:R-:W-:Y:S01]  /*b120*/  SHF.R.U64 R23, R21, UR5, R4.reuse ;  /* 0x0000000515177c19 */ /* 0x100fe20008001204 */
[----:B------:R1:W2:Y:S01]  /*b130*/  F2I.U32.TRUNC.NTZ R24, R6 ;  /* 0x0000000600187305 */ /* 0x0002a2000020f000 */
[----:B------:R-:W-:Y:S01]  /*b140*/  SHF.R.U32.HI R4, RZ, UR5, R4 ;  /* 0x00000005ff047c19 */ /* 0x000fe20008011604 */
[----:B------:R-:W-:-:S03]  /*b150*/  ULDC UR5, c[0x0][0x658] ;  /* 0x0001960000057ab9 */ /* 0x000fc60000000800 */
[--C-:B------:R-:W-:Y:S02]  /*b160*/  SHF.R.U64 R22, R23, UR5, R4.reuse ;  /* 0x0000000517167c19 */ /* 0x100fe40008001204 */
[----:B------:R-:W-:-:S03]  /*b170*/  SHF.R.U32.HI R25, RZ, UR5, R4 ;  /* 0x00000005ff197c19 */ /* 0x000fc60008011604 */
[----:B------:R-:W-:Y:S02]  /*b180*/  IMAD.MOV.U32 R4, RZ, RZ, R22 ;  /* 0x000000ffff047224 */ /* 0x000fe400078e0016 */
[----:B------:R-:W-:Y:S01]  /*b190*/  IMAD.MOV.U32 R5, RZ, RZ, R25 ;  /* 0x000000ffff057224 */ /* 0x000fe200078e0019 */
[----:B-1----:R-:W-:Y:S06]  /*b1a0*/  @!P0 BRA `(.L_x_307) ;  /* 0x0000000000288947 */ /* 0x002fec0003800000 */
        /* <DEDUP_REMOVED lines=10> */
.L_x_307:
[----:B------:R-:W-:Y:S01]  /*b250*/  ISETP.NE.AND P0, PT, R2, 0x1, PT ;  /* 0x000000010200780c */ /* 0x000fe20003f05270 */
[----:B------:R-:W-:Y:S01]  /*b260*/  ULDC UR5, c[0x0][0x648] ;  /* 0x0001920000057ab9 */ /* 0x000fe20000000800 */
[----:B------:R-:W-:Y:S01]  /*b270*/  LOP3.LUT R23, R23, UR17, RZ, 0xc0, !PT ;  /* 0x0000001117177c12 */ /* 0x000fe2000f8ec0ff */
[----:B--2---:R-:W-:Y:S01]  /*b280*/  IMAD.MOV R24, RZ, RZ, -R24 ;  /* 0x000000ffff187224 */ /* 0x004fe200078e0a18 */
[----:B------:R-:W-:Y:S01]  /*b290*/  SHF.R.U64 R4, R4, UR5, R5 ;  /* 0x0000000504047c19 */ /* 0x000fe20008001205 */
[----:B------:R-:W-:Y:S01]  /*b2a0*/  ULDC UR5, c[0x0][0x638] ;  /* 0x00018e0000057ab9 */ /* 0x000fe20000000800 */
[----:B------:R-:W-:Y:S01]  /*b2b0*/  LOP3.LUT R21, R21, UR4, RZ, 0xc0, !PT ;  /* 0x0000000415157c12 */ /* 0x000fe2000f8ec0ff */
[----:B------:R-:W-:Y:S01]  /*b2c0*/  ULDC UR6, c[0x0][0x610] ;  /* 0x0001840000067ab9 */ /* 0x000fe20000000800 */
[----:B------:R-:W-:Y:S02]  /*b2d0*/  IMAD.MOV.U32 R6, RZ, RZ, R14 ;  /* 0x000000ffff067224 */ /* 0x000fe400078e000e */
[----:B------:R-:W-:-:S02]  /*b2e0*/  IMAD.MOV R5, RZ, RZ, -R4 ;  /* 0x000000ffff057224 */ /* 0x000fc400078e0a04 */
[----:B------:R-:W-:Y:S02]  /*b2f0*/  IMAD R4, R4, UR18, R23 ;  /* 0x0000001204047c24 */ /* 0x000fe4000f8e0217 */
[----:B0-----:R-:W-:Y:S02]  /*b300*/  @P0 IMAD R15, R20, R24, R13 ;  /* 0x00000018140f0224 */ /* 0x001fe400078e020d */
[----:B------:R-:W-:Y:S01]  /*b310*/  IMAD R22, R5, UR5, R22 ;  /* 0x0000000505167c24 */ /* 0x000fe2000f8e0216 */
[----:B------:R-:W-:Y:S01]  /*b320*/  ULDC UR5, c[0x0][0x600] ;  /* 0x0001800000057ab9 */ /* 0x000fe20000000800 */
[----:B------:R-:W-:Y:S02]  /*b330*/  IMAD R15, R4, UR6, R15 ;  /* 0x00000006040f7c24 */ /* 0x000fe4000f8e020f */
[----:B------:R-:W-:Y:S02]  /*b340*/  IMAD R22, R22, UR5, R21 ;  /* 0x0000000516167c24 */ /* 0x000fe4000f8e0215 */
[----:B------:R-:W-:-:S03]  /*b350*/  IMAD.MOV.U32 R4, RZ, RZ, 0x1 ;  /* 0x00000001ff047424 */ /* 0x000fc600078e00ff */
[----:B------:R-:W-:Y:S02]  /*b360*/  SEL R13, R22, R15, !P0 ;  /* 0x0000000f160d7207 */ /* 0x000fe40004000000 */
[----:B------:R-:W-:-:S07]  /*b370*/  SEL R20, R15, R22, !P0 ;  /* 0x000000160f147207 */ /* 0x000fce0004000000 */
.L_x_305:
[----:B------:R-:W-:Y:S05]  /*b380*/  BSYNC B1 ;  /* 0x0000000000017941 */ /* 0x000fea0003800000 */
.L_x_304:
[----:B------:R-:W-:-:S13]  /*b390*/  LOP3.LUT P0, RZ, R4, 0xff, RZ, 0xc0, !PT ;  /* 0x000000ff04ff7812 */ /* 0x000fda000780c0ff */
[----:B------:R-:W-:Y:S05]  /*b3a0*/  @P0 BRA `(.L_x_308) ;  /* 0xfffffff400380947 */ /* 0x000fea000383ffff */
[----:B------:R-:W-:Y:S05]  /*b3b0*/  BSYNC B0 ;  /* 0x0000000000007941 */ /* 0x000fea0003800000 */
.L_x_297:
[----:B------:R-:W-:-:S03]  /*b3c0*/  UMOV UR5, 0xffffffff ;  /* 0xffffffff00057882 */ /* 0x000fc60000000000 */
[----:B------:R-:W-:Y:S05]  /*b3d0*/  BRA.DIV UR5, `(.L_x_309) ;  /* 0x0000000605c87947 */ /* 0x000fea000b800000 */
[----:B------:R-:W-:-:S13]  /*b3e0*/  ELECT P6, URZ, PT ;  /* 0x00000000003f782f */ /* 0x000fda00038c0000 */
.L_x_328:
[----:B------:R-:W-:Y:S04]  /*b3f0*/  BSSY B0, `(.L_x_310) ;  /* 0x0000058000007945 */ /* 0x000fe80003800000 */
[----:B------:R-:W-:Y:S05]  /*b400*/  @!P6 BRA `(.L_x_311) ;  /* 0x000000040058e947 */ /* 0x000fea0003800000 */
[----:B------:R-:W-:-:S04]  /*b410*/  LOP3.LUT R19, R19, 0x2, RZ, 0xfc, !PT ;  /* 0x0000000213137812 */ /* 0x000fc800078efcff */
[----:B------:R-:W-:-:S13]  /*b420*/  ISETP.NE.AND P0, PT, R19, 0x3, PT ;  /* 0x000000031300780c */ /* 0x000fda0003f05270 */
[----:B------:R-:W-:Y:S05]  /*b430*/  @!P0 BRA `(.L_x_312) ;  /* 0x0000000000048947 */ /* 0x000fea0003800000 */
[----:B------:R-:W-:Y:S01]  /*b440*/  BPT.TRAP 0x1 ;  /* 0x000000040000795c */ /* 0x000fe20000300000 */
.L_x_312:
[----:B------:R-:W0:Y:S01]  /*b450*/  S2R R5, SR_CgaCtaId ;  /* 0x0000000000057919 */ /* 0x000e220000008800 */
[----:B------:R-:W-:Y:S02]  /*b460*/  MOV R2, 0x400 ;  /* 0x0000040000027802 */ /* 0x000fe40000000f00 */
[----:B------:R-:W-:Y:S02]  /*b470*/  SHF.L.U32 R4, R0, 0x1f, RZ ;  /* 0x0000001f00047819 */ /* 0x000fe400000006ff */
[----:B0-----:R-:W-:-:S05]  /*b480*/  LEA R2, R5, R2, 0x18 ;  /* 0x0000000205027211 */ /* 0x001fca00078ec0ff */
[----:B------:R-:W-:-:S04]  /*b490*/  VIADD R2, R2, 0x48 ;  /* 0x0000004802027836 */ /* 0x000fc80000000000 */
[C---:B------:R-:W-:Y:S02]  /*b4a0*/  IMAD R7, R3.reuse, 0x8, R2 ;  /* 0x0000000803077824 */ /* 0x040fe400078e0202 */
[----:B------:R-:W-:Y:S02]  /*b4b0*/  VIADD R3, R3, 0x1 ;  /* 0x0000000103037836 */ /* 0x000fe40000000000 */
[----:B------:R-:W0:Y:S03]  /*b4c0*/  SYNCS.PHASECHK.TRANS64.TRYWAIT P0, [R7+URZ], R4 ;  /* 0x00000004070075a7 */ /* 0x000e26000800017f */
[----:B------:R-:W-:-:S04]  /*b4d0*/  ISETP.NE.AND P1, PT, R3, 0x9, PT ;  /* 0x000000090300780c */ /* 0x000fc80003f25270 */
[----:B------:R-:W-:Y:S02]  /*b4e0*/  SEL R5, RZ, 0x1, P1 ;  /* 0x00000001ff057807 */ /* 0x000fe40000800000 */
[----:B------:R-:W-:Y:S02]  /*b4f0*/  SEL R3, R3, RZ, P1 ;  /* 0x000000ff03037207 */ /* 0x000fe40000800000 */
[----:B------:R-:W-:-:S03]  /*b500*/  LOP3.LUT R6, R0, R5, RZ, 0x3c, !PT ;  /* 0x0000000500067212 */ /* 0x000fc600078e3cff */
[----:B------:R-:W-:Y:S01]  /*b510*/  IMAD R8, R3, 0x8, R2 ;  /* 0x0000000803087824 */ /* 0x000fe200078e0202 */
[----:B------:R-:W-:Y:S01]  /*b520*/  SHF.L.U32 R5, R6, 0x1f, RZ ;  /* 0x0000001f06057819 */ /* 0x000fe200000006ff */
[----:B0-----:R-:W-:Y:S06]  /*b530*/  @!P0 BRA `(.L_x_313) ;  /* 0x0000000400908947 */ /* 0x001fec0003800000 */
.L_x_329:
[----:B------:R-:W1:Y:S01]  /*b540*/  SYNCS.PHASECHK.TRANS64.TRYWAIT P0, [R8+URZ], R5 ;  /* 0x00000005080075a7 */ /* 0x000e62000800017f */
[----:B------:R-:W-:-:S05]  /*b550*/  VIADD R0, R3, 0x1 ;  /* 0x0000000103007836 */ /* 0x000fca0000000000 */
[----:B------:R-:W-:-:S04]  /*b560*/  ISETP.NE.AND P1, PT, R0, 0x9, PT ;  /* 0x000000090000780c */ /* 0x000fc80003f25270 */
[----:B------:R-:W-:Y:S02]  /*b570*/  SEL R3, RZ, 0x1, P1 ;  /* 0x00000001ff037807 */ /* 0x000fe40000800000 */
[----:B0-----:R-:W-:Y:S02]  /*b580*/  SEL R7, R0, RZ, P1 ;  /* 0x000000ff00077207 */ /* 0x001fe40000800000 */
[----:B------:R-:W-:-:S03]  /*b590*/  LOP3.LUT R6, R6, R3, RZ, 0x3c, !PT ;  /* 0x0000000306067212 */ /* 0x000fc600078e3cff */
[----:B------:R-:W-:Y:S01]  /*b5a0*/  IMAD R9, R7, 0x8, R2 ;  /* 0x0000000807097824 */ /* 0x000fe200078e0202 */
[----:B------:R-:W-:Y:S01]  /*b5b0*/  SHF.L.U32 R4, R6, 0x1f, RZ ;  /* 0x0000001f06047819 */ /* 0x000fe200000006ff */
[----:B-1----:R-:W-:Y:S06]  /*b5c0*/  @!P0 BRA `(.L_x_314) ;  /* 0x0000000400808947 */ /* 0x002fec0003800000 */
.L_x_330:
[----:B------:R-:W1:Y:S01]  /*b5d0*/  SYNCS.PHASECHK.TRANS64.TRYWAIT P0, [R9+URZ], R4 ;  /* 0x00000004090075a7 */ /* 0x000e62000800017f */
[----:B------:R-:W-:-:S05]  /*b5e0*/  VIADD R0, R7, 0x1 ;  /* 0x0000000107007836 */ /* 0x000fca0000000000 */
[----:B------:R-:W-:-:S04]  /*b5f0*/  ISETP.NE.AND P1, PT, R0, 0x9, PT ;  /* 0x000000090000780c */ /* 0x000fc80003f25270 */
[----:B------:R-:W-:Y:S02]  /*b600*/  SEL R3, RZ, 0x1, P1 ;  /* 0x00000001ff037807 */ /* 0x000fe40000800000 */
[----:B------:R-:W-:Y:S02]  /*b610*/  SEL R7, R0, RZ, P1 ;  /* 0x000000ff00077207 */ /* 0x000fe40000800000 */
[----:B------:R-:W-:-:S03]  /*b620*/  LOP3.LUT R6, R6, R3, RZ, 0x3c, !PT ;  /* 0x0000000306067212 */ /* 0x000fc600078e3cff */
[----:B0-----:R-:W-:Y:S01]  /*b630*/  IMAD R8, R7, 0x8, R2 ;  /* 0x0000000807087824 */ /* 0x001fe200078e0202 */
[----:B------:R-:W-:Y:S01]  /*b640*/  SHF.L.U32 R5, R6, 0x1f, RZ ;  /* 0x0000001f06057819 */ /* 0x000fe200000006ff */
[----:B-1----:R-:W-:Y:S06]  /*b650*/  @!P0 BRA `(.L_x_315) ;  /* 0x0000000400708947 */ /* 0x002fec0003800000 */
.L_x_331:
        /* <DEDUP_REMOVED lines=9> */
.L_x_332:
        /* <DEDUP_REMOVED lines=9> */
.L_x_333:
        /* <DEDUP_REMOVED lines=9> */
.L_x_334:
[----:B------:R-:W1:Y:S01]  /*b810*/  SYNCS.PHASECHK.TRANS64.TRYWAIT P0, [R9+URZ], R4 ;  /* 0x00000004090075a7 */ /* 0x000e62000800017f */
[----:B------:R-:W-:-:S05]  /*b820*/  VIADD R0, R7, 0x1 ;  /* 0x0000000107007836 */ /* 0x000fca0000000000 */
[----:B------:R-:W-:-:S04]  /*b830*/  ISETP.NE.AND P1, PT, R0, 0x9, PT ;  /* 0x000000090000780c */ /* 0x000fc80003f25270 */
[----:B------:R-:W-:Y:S02]  /*b840*/  SEL R3, RZ, 0x1, P1 ;  /* 0x00000001ff037807 */ /* 0x000fe40000800000 */
[----:B------:R-:W-:Y:S02]  /*b850*/  SEL R7, R0, RZ, P1 ;  /* 0x000000ff00077207 */ /* 0x000fe40000800000 */
[----:B------:R-:W-:-:S03]  /*b860*/  LOP3.LUT R11, R6, R3, RZ, 0x3c, !PT ;  /* 0x00000003060b7212 */ /* 0x000fc600078e3cff */
[----:B------:R-:W-:Y:S01]  /*b870*/  IMAD R6, R7, 0x8, R2 ;  /* 0x0000000807067824 */ /* 0x000fe200078e0202 */
[----:B0-----:R-:W-:Y:S01]  /*b880*/  SHF.L.U32 R5, R11, 0x1f, RZ ;  /* 0x0000001f0b057819 */ /* 0x001fe200000006ff */
[----:B-1----:R-:W-:Y:S06]  /*b890*/  @!P0 BRA `(.L_x_319) ;  /* 0x0000000400308947 */ /* 0x002fec0003800000 */
.L_x_335:
[----:B------:R-:W1:Y:S01]  /*b8a0*/  SYNCS.PHASECHK.TRANS64.TRYWAIT P0, [R6+URZ], R5 ;  /* 0x00000005060075a7 */ /* 0x000e62000800017f */
[----:B------:R-:W-:-:S05]  /*b8b0*/  VIADD R0, R7, 0x1 ;  /* 0x0000000107007836 */ /* 0x000fca0000000000 */
[----:B------:R-:W-:-:S04]  /*b8c0*/  ISETP.NE.AND P1, PT, R0, 0x9, PT ;  /* 0x000000090000780c */ /* 0x000fc80003f25270 */
[----:B0-----:R-:W-:Y:S02]  /*b8d0*/  SEL R4, RZ, 0x1, P1 ;  /* 0x00000001ff047807 */ /* 0x001fe40000800000 */
[----:B------:R-:W-:Y:S02]  /*b8e0*/  SEL R3, R0, RZ, P1 ;  /* 0x000000ff00037207 */ /* 0x000fe40000800000 */
[----:B------:R-:W-:Y:S01]  /*b8f0*/  LOP3.LUT R0, R11, R4, RZ, 0x3c, !PT ;  /* 0x000000040b007212 */ /* 0x000fe200078e3cff */
[----:B-1----:R-:W-:Y:S06]  /*b900*/  @!P0 BRA `(.L_x_320) ;  /* 0x0000000400288947 */ /* 0x002fec0003800000 */
.L_x_336:
[----:B------:R-:W-:Y:S01]  /*b910*/  IMAD R3, R3, 0x8, R2 ;  /* 0x0000000803037824 */ /* 0x000fe200078e0202 */
[----:B------:R-:W-:-:S07]  /*b920*/  SHF.L.U32 R0, R0, 0x1f, RZ ;  /* 0x0000001f00007819 */ /* 0x000fce00000006ff */
.L_x_321:
[----:B-1----:R1:W2:Y:S02]  /*b930*/  SYNCS.PHASECHK.TRANS64.TRYWAIT P0, [R3+URZ], R0 ;  /* 0x00000000030075a7 */ /* 0x0022a4000800017f */
[----:B--2---:R-:W-:Y:S05]  /*b940*/  @!P0 NANOSLEEP.SYNCS 0x989680 ;  /* 0x009896800000895d */ /* 0x004fea0003900000 */
[----:B------:R-:W2:Y:S02]  /*b950*/  @!P0 SYNCS.PHASECHK.TRANS64 P0, [R3+URZ], R0 ;  /* 0x00000000030085a7 */ /* 0x000ea4000800007f */
[----:B--2---:R-:W-:Y:S05]  /*b960*/  @!P0 BRA `(.L_x_321) ;  /* 0xfffffffc00f08947 */ /* 0x004fea000383ffff */
.L_x_311:
[----:B------:R-:W-:Y:S05]  /*b970*/  BSYNC B0 ;  /* 0x0000000000007941 */ /* 0x000fea0003800000 */
.L_x_310:
[----:B------:R-:W-:Y:S05]  /*b980*/  EXIT ;  /* 0x000000000000794d */ /* 0x000fea0003800000 */
.L_x_22:
[----:B---3--:R3:W4:Y:S02]  /*b990*/  SYNCS.PHASECHK.TRANS64.TRYWAIT P1, [R3+URZ], R0 ;  /* 0x00000000030075a7 */ /* 0x008724000802017f */
[----:B----4-:R-:W-:Y:S05]  /*b9a0*/  @!P1 NANOSLEEP.SYNCS 0x989680 ;  /* 0x009896800000995d */ /* 0x010fea0003900000 */
[----:B------:R-:W4:Y:S02]  /*b9b0*/  @!P1 SYNCS.PHASECHK.TRANS64 P1, [R3+URZ], R0 ;  /* 0x00000000030095a7 */ /* 0x000f24000802007f */
[----:B----4-:R-:W-:Y:S05]  /*b9c0*/  @!P1 BRA `(.L_x_22) ;  /* 0xfffffffc00f09947 */ /* 0x010fea000383ffff */
[----:B------:R-:W-:Y:S05]  /*b9d0*/  BRA `(.L_x_21) ;  /* 0xffffff5800e87947 */ /* 0x000fea000383ffff */
.L_x_27:
[----:B-1----:R1:W2:Y:S02]  /*b9e0*/  SYNCS.PHASECHK.TRANS64.TRYWAIT P1, [R5+URZ], R4 ;  /* 0x00000004050075a7 */ /* 0x0022a4000802017f */
[----:B--2---:R-:W-:Y:S05]  /*b9f0*/  @!P1 NANOSLEEP.SYNCS 0x989680 ;  /* 0x009896800000995d */ /* 0x004fea0003900000 */
[----:B------:R-:W2:Y:S02]  /*ba00*/  @!P1 SYNCS.PHASECHK.TRANS64 P1, [R5+URZ], R4 ;  /* 0x00000004050095a7 */ /* 0x000ea4000802007f */
[----:B--2---:R-:W-:Y:S05]  /*ba10*/  @!P1 BRA `(.L_x_27) ;  /* 0xfffffffc00f09947 */ /* 0x004fea000383ffff */
[----:B------:R-:W-:Y:S05]  /*ba20*/  BRA `(.L_x_26) ;  /* 0xffffff5c009c7947 */ /* 0x000fea000383ffff */
.L_x_298:
[----:B------:R-:W-:Y:S01]  /*ba30*/  BSSY B1, `(.L_x_322) ;  /* 0x0000006000017945 */ /* 0x000fe20003800000 */
[----:B------:R-:W-:-:S07]  /*ba40*/  IMAD.MOV.U32 R15, RZ, RZ, -0x1 ;  /* 0xffffffffff0f7424 */ /* 0x000fce00078e00ff */
[----:B------:R-:W-:Y:S05]  /*ba50*/  WARPSYNC.COLLECTIVE R15, `(.L_x_323) ;  /* 0x000000000f0c7348 */ /* 0x000fea0003c00000 */
[----:B------:R-:W-:Y:S02]  /*ba60*/  ELECT P6, UR62, PT ;  /* 0x00000000003e782f */ /* 0x000fe400038c0000 */
[----:B------:R-:W-:Y:S01]  /*ba70*/  MOV R14, UR62 ;  /* 0x0000003e000e7c02 */ /* 0x000fe20008000f00 */
[----:B------:R-:W-:Y:S10]  /*ba80*/  ENDCOLLECTIVE ;  /* 0x000000000000791b */ /* 0x000ff40003800000 */
.L_x_323:
[----:B------:R-:W-:Y:S05]  /*ba90*/  BSYNC B1 ;  /* 0x0000000000017941 */ /* 0x000fea0003800000 */
.L_x_322:
[----:B------:R-:W-:Y:S05]  /*baa0*/  BRA `(.L_x_324) ;  /* 0xffffffec00847947 */ /* 0x000fea000383ffff */
.L_x_301:
[----:B0-----:R0:W1:Y:S02]  /*bab0*/  SYNCS.PHASECHK.TRANS64.TRYWAIT P0, [R20+URZ+0x48], R7 ;  /* 0x00004807140075a7 */ /* 0x001064000800017f */
[----:B-1----:R-:W-:Y:S05]  /*bac0*/  @!P0 NANOSLEEP.SYNCS 0x989680 ;  /* 0x009896800000895d */ /* 0x002fea0003900000 */
[----:B------:R-:W1:Y:S02]  /*bad0*/  @!P0 SYNCS.PHASECHK.TRANS64 P0, [R20+URZ+0x48], R7 ;  /* 0x00004807140085a7 */ /* 0x000e64000800007f */
[----:B-1----:R-:W-:Y:S05]  /*bae0*/  @!P0 BRA `(.L_x_301) ;  /* 0xfffffffc00f08947 */ /* 0x002fea000383ffff */
[----:B------:R-:W-:Y:S05]  /*baf0*/  BRA `(.L_x_325) ;  /* 0xffffffec00c47947 */ /* 0x000fea000383ffff */
.L_x_309:
[----:B------:R-:W-:Y:S01]  /*bb00*/  BSSY B0, `(.L_x_326) ;  /* 0x0000006000007945 */ /* 0x000fe20003800000 */
[----:B------:R-:W-:-:S07]  /*bb10*/  IMAD.MOV.U32 R15, RZ, RZ, -0x1 ;  /* 0xffffffffff0f7424 */ /* 0x000fce00078e00ff */
[----:B------:R-:W-:Y:S05]  /*bb20*/  WARPSYNC.COLLECTIVE R15, `(.L_x_327) ;  /* 0x000000000f0c7348 */ /* 0x000fea0003c00000 */
[----:B------:R-:W-:Y:S02]  /*bb30*/  ELECT P6, UR62, PT ;  /* 0x00000000003e782f */ /* 0x000fe400038c0000 */
[----:B------:R-:W-:Y:S01]  /*bb40*/  MOV R14, UR62 ;  /* 0x0000003e000e7c02 */ /* 0x000fe20008000f00 */
[----:B------:R-:W-:Y:S10]  /*bb50*/  ENDCOLLECTIVE ;  /* 0x000000000000791b */ /* 0x000ff40003800000 */
.L_x_327:
[----:B------:R-:W-:Y:S05]  /*bb60*/  BSYNC B0 ;  /* 0x0000000000007941 */ /* 0x000fea0003800000 */
.L_x_326:
[----:B------:R-:W-:Y:S05]  /*bb70*/  BRA `(.L_x_328) ;  /* 0xfffffff8001c7947 */ /* 0x000fea000383ffff */
.L_x_313:
[----:B0-----:R0:W1:Y:S02]  /*bb80*/  SYNCS.PHASECHK.TRANS64.TRYWAIT P0, [R7+URZ], R4 ;  /* 0x00000004070075a7 */ /* 0x001064000800017f */
[----:B-1----:R-:W-:Y:S05]  /*bb90*/  @!P0 NANOSLEEP.SYNCS 0x989680 ;  /* 0x009896800000895d */ /* 0x002fea0003900000 */
[----:B------:R-:W1:Y:S02]  /*bba0*/  @!P0 SYNCS.PHASECHK.TRANS64 P0, [R7+URZ], R4 ;  /* 0x00000004070085a7 */ /* 0x000e64000800007f */
[----:B-1----:R-:W-:Y:S05]  /*bbb0*/  @!P0 BRA `(.L_x_313) ;  /* 0xfffffffc00f08947 */ /* 0x002fea000383ffff */
[----:B------:R-:W-:Y:S05]  /*bbc0*/  BRA `(.L_x_329) ;  /* 0xfffffff8005c7947 */ /* 0x000fea000383ffff */
.L_x_314:
[----:B0-----:R0:W1:Y:S02]  /*bbd0*/  SYNCS.PHASECHK.TRANS64.TRYWAIT P0, [R8+URZ], R5 ;  /* 0x00000005080075a7 */ /* 0x001064000800017f */
[----:B-1----:R-:W-:Y:S05]  /*bbe0*/  @!P0 NANOSLEEP.SYNCS 0x989680 ;  /* 0x009896800000895d */ /* 0x002fea0003900000 */
[----:B------:R-:W1:Y:S02]  /*bbf0*/  @!P0 SYNCS.PHASECHK.TRANS64 P0, [R8+URZ], R5 ;  /* 0x00000005080085a7 */ /* 0x000e64000800007f */
[----:B-1----:R-:W-:Y:S05]  /*bc00*/  @!P0 BRA `(.L_x_314) ;  /* 0xfffffffc00f08947 */ /* 0x002fea000383ffff */
[----:B------:R-:W-:Y:S05]  /*bc10*/  BRA `(.L_x_330) ;  /* 0xfffffff8006c7947 */ /* 0x000fea000383ffff */
.L_x_315:
[----:B0-----:R0:W1:Y:S02]  /*bc20*/  SYNCS.PHASECHK.TRANS64.TRYWAIT P0, [R9+URZ], R4 ;  /* 0x00000004090075a7 */ /* 0x001064000800017f */
[----:B-1----:R-:W-:Y:S05]  /*bc30*/  @!P0 NANOSLEEP.SYNCS 0x989680 ;  /* 0x009896800000895d */ /* 0x002fea0003900000 */
[----:B------:R-:W1:Y:S02]  /*bc40*/  @!P0 SYNCS.PHASECHK.TRANS64 P0, [R9+URZ], R4 ;  /* 0x00000004090085a7 */ /* 0x000e64000800007f */
[----:B-1----:R-:W-:Y:S05]  /*bc50*/  @!P0 BRA `(.L_x_315) ;  /* 0xfffffffc00f08947 */ /* 0x002fea000383ffff */
[----:B------:R-:W-:Y:S05]  /*bc60*/  BRA `(.L_x_331) ;  /* 0xfffffff8007c7947 */ /* 0x000fea000383ffff */
.L_x_316:
[----:B0-----:R0:W1:Y:S02]  /*bc70*/  SYNCS.PHASECHK.TRANS64.TRYWAIT P0, [R8+URZ], R5 ;  /* 0x00000005080075a7 */ /* 0x001064000800017f */
[----:B-1----:R-:W-:Y:S05]  /*bc80*/  @!P0 NANOSLEEP.SYNCS 0x989680 ;  /* 0x009896800000895d */ /* 0x002fea0003900000 */
[----:B------:R-:W1:Y:S02]  /*bc90*/  @!P0 SYNCS.PHASECHK.TRANS64 P0, [R8+URZ], R5 ;  /* 0x00000005080085a7 */ /* 0x000e64000800007f */
[----:B-1----:R-:W-:Y:S05]  /*bca0*/  @!P0 BRA `(.L_x_316) ;  /* 0xfffffffc00f08947 */ /* 0x002fea000383ffff */
[----:B------:R-:W-:Y:S05]  /*bcb0*/  BRA `(.L_x_332) ;  /* 0xfffffff8008c7947 */ /* 0x000fea000383ffff */
.L_x_317:
[----:B0-----:R0:W1:Y:S02]  /*bcc0*/  SYNCS.PHASECHK.TRANS64.TRYWAIT P0, [R9+URZ], R4 ;  /* 0x00000004090075a7 */ /* 0x001064000800017f */
[----:B-1----:R-:W-:Y:S05]  /*bcd0*/  @!P0 NANOSLEEP.SYNCS 0x989680 ;  /* 0x009896800000895d */ /* 0x002fea0003900000 */
[----:B------:R-:W1:Y:S02]  /*bce0*/  @!P0 SYNCS.PHASECHK.TRANS64 P0, [R9+URZ], R4 ;  /* 0x00000004090085a7 */ /* 0x000e64000800007f */
[----:B-1----:R-:W-:Y:S05]  /*bcf0*/  @!P0 BRA `(.L_x_317) ;  /* 0xfffffffc00f08947 */ /* 0x002fea000383ffff */
[----:B------:R-:W-:Y:S05]  /*bd00*/  BRA `(.L_x_333) ;  /* 0xfffffff8009c7947 */ /* 0x000fea000383ffff */
.L_x_318:
[----:B0-----:R0:W1:Y:S02]  /*bd10*/  SYNCS.PHASECHK.TRANS64.TRYWAIT P0, [R8+URZ], R5 ;  /* 0x00000005080075a7 */ /* 0x001064000800017f */
[----:B-1----:R-:W-:Y:S05]  /*bd20*/  @!P0 NANOSLEEP.SYNCS 0x989680 ;  /* 0x009896800000895d */ /* 0x002fea0003900000 */
[----:B------:R-:W1:Y:S02]  /*bd30*/  @!P0 SYNCS.PHASECHK.TRANS64 P0, [R8+URZ], R5 ;  /* 0x00000005080085a7 */ /* 0x000e64000800007f */
[----:B-1----:R-:W-:Y:S05]  /*bd40*/  @!P0 BRA `(.L_x_318) ;  /* 0xfffffffc00f08947 */ /* 0x002fea000383ffff */
[----:B------:R-:W-:Y:S05]  /*bd50*/  BRA `(.L_x_334) ;  /* 0xfffffff800ac7947 */ /* 0x000fea000383ffff */
.L_x_319:
[----:B0-----:R0:W1:Y:S02]  /*bd60*/  SYNCS.PHASECHK.TRANS64.TRYWAIT P0, [R9+URZ], R4 ;  /* 0x00000004090075a7 */ /* 0x001064000800017f */
[----:B-1----:R-:W-:Y:S05]  /*bd70*/  @!P0 NANOSLEEP.SYNCS 0x989680 ;  /* 0x009896800000895d */ /* 0x002fea0003900000 */
[----:B------:R-:W1:Y:S02]  /*bd80*/  @!P0 SYNCS.PHASECHK.TRANS64 P0, [R9+URZ], R4 ;  /* 0x00000004090085a7 */ /* 0x000e64000800007f */
[----:B-1----:R-:W-:Y:S05]  /*bd90*/  @!P0 BRA `(.L_x_319) ;  /* 0xfffffffc00f08947 */ /* 0x002fea000383ffff */
[----:B------:R-:W-:Y:S05]  /*bda0*/  BRA `(.L_x_335) ;  /* 0xfffffff800bc7947 */ /* 0x000fea000383ffff */
.L_x_320:
[----:B0-----:R0:W1:Y:S02]  /*bdb0*/  SYNCS.PHASECHK.TRANS64.TRYWAIT P0, [R6+URZ], R5 ;  /* 0x00000005060075a7 */ /* 0x001064000800017f */
[----:B-1----:R-:W-:Y:S05]  /*bdc0*/  @!P0 NANOSLEEP.SYNCS 0x989680 ;  /* 0x009896800000895d */ /* 0x002fea0003900000 */
[----:B------:R-:W1:Y:S02]  /*bdd0*/  @!P0 SYNCS.PHASECHK.TRANS64 P0, [R6+URZ], R5 ;  /* 0x00000005060085a7 */ /* 0x000e64000800007f */
[----:B-1----:R-:W-:Y:S05]  /*bde0*/  @!P0 BRA `(.L_x_320) ;  /* 0xfffffffc00f08947 */ /* 0x002fea000383ffff */
[----:B------:R-:W-:Y:S05]  /*bdf0*/  BRA `(.L_x_336) ;  /* 0xfffffff800c47947 */ /* 0x000fea000383ffff */
.L_x_337:
[----:B------:R-:W-:-:S00]  /*be00*/  BRA `(.L_x_337) ;  /* 0xfffffffc00fc7947 */ /* 0x000fc0000383ffff */
[----:B------:R-:W-:-:S00]  /*be10*/  NOP ;  /* 0x0000000000007918 */ /* 0x000fc00000000000 */
        /* <DEDUP_REMOVED lines=14> */
.L_x_338:


//--------------------- .nv.global.init           --------------------------
	.section	.nv.global.init,"aw",@progbits
.nv.global.init:
	.type		$str$22,@object
	.size		$str$22,($str$23 - $str$22)
$str$22:
        /*0000*/ 	.byte	0x6b, 0x5f, 0x74, 0x69, 0x6c, 0x65, 0x5f, 0x63, 0x6f, 0x75, 0x6e, 0x74, 0x20, 0x3e, 0x3d, 0x20
        /*0010*/ 	.byte	0x31, 0x00
	.type		$str$23,@object
	.size		$str$23,(__unnamed_1 - $str$23)
$str$23:
        /*0012*/ 	.byte	0x2f, 0x74, 0x6d, 0x70, 0x2f, 0x63, 0x75, 0x74, 0x6c, 0x61, 0x73, 0x73, 0x5f, 0x73, 0x77, 0x65
        /*0022*/ 	.byte	0x65, 0x70, 0x5f, 0x73, 0x72, 0x63, 0x2f, 0x69, 0x6e, 0x63, 0x6c, 0x75, 0x64, 0x65, 0x2f, 0x63
        /*0032*/ 	.byte	0x75, 0x74, 0x6c, 0x61, 0x73, 0x73, 0x2f, 0x67, 0x65, 0x6d, 0x6d, 0x2f, 0x63, 0x6f, 0x6c, 0x6c
        /*0042*/ 	.byte	0x65, 0x63, 0x74, 0x69, 0x76, 0x65, 0x2f, 0x73, 0x6d, 0x39, 0x30, 0x5f, 0x6d, 0x6d, 0x61, 0x5f
        /*0052*/ 	.byte	0x74, 0x6d, 0x61, 0x5f, 0x67, 0x6d, 0x6d, 0x61, 0x5f, 0x73, 0x73, 0x5f, 0x77, 0x61, 0x72, 0x70
        /*0062*/ 	.byte	0x73, 0x70, 0x65, 0x63, 0x69, 0x61, 0x6c, 0x69, 0x7a, 0x65, 0x64, 0x2e, 0x68, 0x70, 0x70, 0x00
	.type		__unnamed_1,@object
	.size		__unnamed_1,(.L_0 - __unnamed_1)
__unnamed_1:
        /*0072*/ 	.byte	0x76, 0x6f, 0x69, 0x64, 0x20, 0x63, 0x75, 0x74, 0x6c, 0x61, 0x73, 0x73, 0x3a, 0x3a, 0x67, 0x65
        /* <DEDUP_REMOVED lines=180> */
        /*0bc2*/ 	.byte	0x74, 0x69, 0x74, 0x79, 0x5d, 0x00
.L_0:


//--------------------- .nv.shared._ZN7cutlass13device_kernelINS_4gemm6kernel13GemmUniversalIN4cute5tupleIJiiiiEEENS1_10collective13CollectiveMmaINS1_34MainloopSm90TmaGmmaWarpSpecializedILi9ENS5_IJNS4_1CILi1EEENSA_ILi2EEESB_EEENS1_35KernelTmaWarpSpecializedCooperativeEEENS5_IJNSA_ILi128EEENSA_ILi256EEENSA_ILi32EEEEEENS_6half_tENS5_IJlSB_lEEESK_SL_NS4_8TiledMMAINS4_8MMA_AtomIJNS4_4SM904GMMA26MMA_64x256x16_F32F16F16_SSILNSP_5MajorE0ELSR_0ELNSP_7ScaleInE1ELSS_1EEEEEENS4_6LayoutINS5_IJSC_SB_SB_EEENS5_IJSB_NSA_ILi0EEESX_EEEEENS5_IJNS4_10UnderscoreES10_S10_EEEEENS4_23SM90_TMA_LOAD_MULTICASTENS4_14ComposedLayoutINS4_7SwizzleILi2ELi4ELi3EEENS4_18smem_ptr_flag_bitsILi16EEENSV_INS5_IJNSA_ILi8EEESI_EEENS5_IJSI_SB_EEEEEEEvNS4_8identityENS4_13SM90_TMA_LOADES1D_vS1E_EENS_8epilogue10collective6detail29Sm90TmaWarpSpecializedAdapterINS1I_15DefaultEpilogueISK_SL_SL_NS1H_6thread17LinearCombinationISK_Li1EffLNS1M_9ScaleType4KindE0ELNS_15FloatRoundStyleE2ESK_EENS1_15EpilogueDefaultEEEEEvvEEEEvNT_6ParamsE --------------------------
	.section	.nv.shared._ZN7cutlass13device_kernelINS_4gemm6kernel13GemmUniversalIN4cute5tupleIJiiiiEEENS1_10collective13CollectiveMmaINS1_34MainloopSm90TmaGmmaWarpSpecializedILi9ENS5_IJNS4_1CILi1EEENSA_ILi2EEESB_EEENS1_35KernelTmaWarpSpecializedCooperativeEEENS5_IJNSA_ILi128EEENSA_ILi256EEENSA_ILi32EEEEEENS_6half_tENS5_IJlSB_lEEESK_SL_NS4_8TiledMMAINS4_8MMA_AtomIJNS4_4SM904GMMA26MMA_64x256x16_F32F16F16_SSILNSP_5MajorE0ELSR_0ELNSP_7ScaleInE1ELSS_1EEEEEENS4_6LayoutINS5_IJSC_SB_SB_EEENS5_IJSB_NSA_ILi0EEESX_EEEEENS5_IJNS4_10UnderscoreES10_S10_EEEEENS4_23SM90_TMA_LOAD_MULTICASTENS4_14ComposedLayoutINS4_7SwizzleILi2ELi4ELi3EEENS4_18smem_ptr_flag_bitsILi16EEENSV_INS5_IJNSA_ILi8EEESI_EEENS5_IJSI_SB_EEEEEEEvNS4_8identityENS4_13SM90_TMA_LOADES1D_vS1E_EENS_8epilogue10collective6detail29Sm90TmaWarpSpecializedAdapterINS1I_15DefaultEpilogueISK_SL_SL_NS1H_6thread17LinearCombinationISK_Li1EffLNS1M_9ScaleType4KindE0ELNS_15FloatRoundStyleE2ESK_EENS1_15EpilogueDefaultEEEEEvvEEEEvNT_6ParamsE,"aw",@nobits
	.sectionflags	@""
	.align	16
	.zero		1024


//--------------------- .nv.shared.reserved.0     --------------------------
	.section	.nv.shared.reserved.0,"aw",@nobits
	.weak		__nv_reservedSMEM_offset_0_alias
	.size		__nv_reservedSMEM_offset_0_alias, 0, 0
	.other		__nv_reservedSMEM_offset_0_alias,@"STO_CUDA_RESERVED_SHARED STV_DEFAULT"
__nv_reservedSMEM_offset_0_alias:
	.zero		0


//--------------------- .nv.global                --------------------------
	.section	.nv.global,"aw",@nobits
.nv.global:
	.type		_ZN39_INTERNAL_2d4005c0_4_k_cu_6c3ca0d3_26704cute1_E,@object
	.size		_ZN39_INTERNAL_2d4005c0_4_k_cu_6c3ca0d3_26704cute1_E,(_ZN39_INTERNAL_2d4005c0_4_k_cu_6c3ca0d3_26704cuda3std3__45__cpo6cbeginE - _ZN39_INTERNAL_2d4005c0_4_k_cu_6c3ca0d3_26704cute1_E)
_ZN39_INTERNAL_2d4005c0_4_k_cu_6c3ca0d3_26704cute1_E:
	.zero		1
	.type		_ZN39_INTERNAL_2d4005c0_4_k_cu_6c3ca0d3_26704cuda3std3__45__cpo6cbeginE,@object
	.size		_ZN39_INTERNAL_2d4005c0_4_k_cu_6c3ca0d3_26704cuda3std3__45__cpo6cbeginE,(_ZN39_INTERNAL_2d4005c0_4_k_cu_6c3ca0d3_26704cuda3std3__48in_placeE - _ZN39_INTERNAL_2d4005c0_4_k_cu_6c3ca0d3_26704cuda3std3__45__cpo6cbeginE)
_ZN39_INTERNAL_2d4005c0_4_k_cu_6c3ca0d3_26704cuda3std3__45__cpo6cbeginE:
	.zero		1
	.type		_ZN39_INTERNAL_2d4005c0_4_k_cu_6c3ca0d3_26704cuda3std3__48in_placeE,@object
	.size		_ZN39_INTERNAL_2d4005c0_4_k_cu_6c3ca0d3_26704cuda3std3__48in_placeE,(_ZN39_INTERNAL_2d4005c0_4_k_cu_6c3ca0d3_26704cuda3std6ranges3__45__cpo9iter_moveE - _ZN39_INTERNAL_2d4005c0_4_k_cu_6c3ca0d3_26704cuda3std3__48in_placeE)
_ZN39_INTERNAL_2d4005c0_4_k_cu_6c3ca0d3_26704cuda3std3__48in_placeE:
	.zero		1
	.type		_ZN39_INTERNAL_2d4005c0_4_k_cu_6c3ca0d3_26704cuda3std6ranges3__45__cpo9iter_moveE,@object
	.size		_ZN39_INTERNAL_2d4005c0_4_k_cu_6c3ca0d3_26704cuda3std6ranges3__45__cpo9iter_moveE,(_ZN39_INTERNAL_2d4005c0_4_k_cu_6c3ca0d3_26704cuda3std3__45__cpo5beginE - _ZN39_INTERNAL_2d4005c0_4_k_cu_6c3ca0d3_26704cuda3std6ranges3__45__cpo9iter_moveE)
_ZN39_INTERNAL_2d4005c0_4_k_cu_6c3ca0d3_26704cuda3std6ranges3__45__cpo9iter_moveE:
	.zero		1
	.type		_ZN39_INTERNAL_2d4005c0_4_k_cu_6c3ca0d3_26704cuda3std3__45__cpo5beginE,@object
	.size		_ZN39_INTERNAL_2d4005c0_4_k_cu_6c3ca0d3_26704cuda3std3__45__cpo5beginE,(_ZN39_INTERNAL_2d4005c0_4_k_cu_6c3ca0d3_26704cuda3std3__441_GLOBAL__N__2d4005c0_4_k_cu_6c3ca0d3_26706ignoreE - _ZN39_INTERNAL_2d4005c0_4_k_cu_6c3ca0d3_26704cuda3std3__45__cpo5beginE)
_ZN39_INTERNAL_2d4005c0_4_k_cu_6c3ca0d3_26704cuda3std3__45__cpo5beginE:
	.zero		1
	.type		_ZN39_INTERNAL_2d4005c0_4_k_cu_6c3ca0d3_26704cuda3std3__441_GLOBAL__N__2d4005c0_4_k_cu_6c3ca0d3_26706ignoreE,@object
	.size		_ZN39_INTERNAL_2d4005c0_4_k_cu_6c3ca0d3_26704cuda3std3__441_GLOBAL__N__2d4005c0_4_k_cu_6c3ca0d3_26706ignoreE,(_ZN39_INTERNAL_2d4005c0_4_k_cu_6c3ca0d3_26704cute7productE - _ZN39_INTERNAL_2d4005c0_4_k_cu_6c3ca0d3_26704cuda3std3__441_GLOBAL__N__2d4005c0_4_k_cu_6c3ca0d3_26706ignoreE)
_ZN39_INTERNAL_2d4005c0_4_k_cu_6c3ca0d3_26704cuda3std3__441_GLOBAL__N__2d4005c0_4_k_cu_6c3ca0d3_26706ignoreE:
	.zero		1
	.type		_ZN39_INTERNAL_2d4005c0_4_k_cu_6c3ca0d3_26704cute7productE,@object
	.size		_ZN39_INTERNAL_2d4005c0_4_k_cu_6c3ca0d3_26704cute7productE,(_ZN39_INTERNAL_2d4005c0_4_k_cu_6c3ca0d3_26704cuda3std3__45__cpo3endE - _ZN39_INTERNAL_2d4005c0_4_k_cu_6c3ca0d3_26704cute7productE)
_ZN39_INTERNAL_2d4005c0_4_k_cu_6c3ca0d3_26704cute7productE:
	.zero		1
	.type		_ZN39_INTERNAL_2d4005c0_4_k_cu_6c3ca0d3_26704cuda3std3__45__cpo3endE,@object
	.size		_ZN39_INTERNAL_2d4005c0_4_k_cu_6c3ca0d3_26704cuda3std3__45__cpo3endE,(_ZN39_INTERNAL_2d4005c0_4_k_cu_6c3ca0d3_26704cuda3std3__419piecewise_constructE - _ZN39_INTERNAL_2d4005c0_4_k_cu_6c3ca0d3_26704cuda3std3__45__cpo3endE)
_ZN39_INTERNAL_2d4005c0_4_k_cu_6c3ca0d3_26704cuda3std3__45__cpo3endE:
	.zero		1
	.type		_ZN39_INTERNAL_2d4005c0_4_k_cu_6c3ca0d3_26704cuda3std3__419piecewise_constructE,@object
	.size		_ZN39_INTERNAL_2d4005c0_4_k_cu_6c3ca0d3_26704cuda3std3__419piecewise_constructE,(_ZN39_INTERNAL_2d4005c0_4_k_cu_6c3ca0d3_26704cuda3std3__45__cpo4cendE - _ZN39_INTERNAL_2d4005c0_4_k_cu_6c3ca0d3_26704cuda3std3__419piecewise_constructE)
_ZN39_INTERNAL_2d4005c0_4_k_cu_6c3ca0d3_26704cuda3std3__419piecewise_constructE:
	.zero		1
	.type		_ZN39_INTERNAL_2d4005c0_4_k_cu_6c3ca0d3_26704cuda3std3__45__cpo4cendE,@object
	.size		_ZN39_INTERNAL_2d4005c0_4_k_cu_6c3ca0d3_26704cuda3std3__45__cpo4cendE,(_ZN39_INTERNAL_2d4005c0_4_k_cu_6c3ca0d3_26704cuda3std6ranges3__45__cpo4swapE - _ZN39_INTERNAL_2d4005c0_4_k_cu_6c3ca0d3_26704cuda3std3__45__cpo4cendE)
_ZN39_INTERNAL_2d4005c0_4_k_cu_6c3ca0d3_26704cuda3std3__45__cpo4cendE:
	.zero		1
	.type		_ZN39_INTERNAL_2d4005c0_4_k_cu_6c3ca0d3_26704cuda3std6ranges3__45__cpo4swapE,@object
	.size		_ZN39_INTERNAL_2d4005c0_4_k_cu_6c3ca0d3_26704cuda3std6ranges3__45__cpo4swapE,(.L_8 - _ZN39_INTERNAL_2d4005c0_4_k_cu_6c3ca0d3_26704cuda3std6ranges3__45__cpo4swapE)
_ZN39_INTERNAL_2d4005c0_4_k_cu_6c3ca0d3_26704cuda3std6ranges3__45__cpo4swapE:
	.zero		1
.L_8:


//--------------------- .nv.constant0._ZN7cutlass13device_kernelINS_4gemm6kernel13GemmUniversalIN4cute5tupleIJiiiiEEENS1_10collective13CollectiveMmaINS1_34MainloopSm90TmaGmmaWarpSpecializedILi9ENS5_IJNS4_1CILi1EEENSA_ILi2EEESB_EEENS1_35KernelTmaWarpSpecializedCooperativeEEENS5_IJNSA_ILi128EEENSA_ILi256EEENSA_ILi32EEEEEENS_6half_tENS5_IJlSB_lEEESK_SL_NS4_8TiledMMAINS4_8MMA_AtomIJNS4_4SM904GMMA26MMA_64x256x16_F32F16F16_SSILNSP_5MajorE0ELSR_0ELNSP_7ScaleInE1ELSS_1EEEEEENS4_6LayoutINS5_IJSC_SB_SB_EEENS5_IJSB_NSA_ILi0EEESX_EEEEENS5_IJNS4_10UnderscoreES10_S10_EEEEENS4_23SM90_TMA_LOAD_MULTICASTENS4_14ComposedLayoutINS4_7SwizzleILi2ELi4ELi3EEENS4_18smem_ptr_flag_bitsILi16EEENSV_INS5_IJNSA_ILi8EEESI_EEENS5_IJSI_SB_EEEEEEEvNS4_8identityENS4_13SM90_TMA_LOADES1D_vS1E_EENS_8epilogue10collective6detail29Sm90TmaWarpSpecializedAdapterINS1I_15DefaultEpilogueISK_SL_SL_NS1H_6thread17LinearCombinationISK_Li1EffLNS1M_9ScaleType4KindE0ELNS_15FloatRoundStyleE2ESK_EENS1_15EpilogueDefaultEEEEEvvEEEEvNT_6ParamsE --------------------------
	.section	.nv.constant0._ZN7cutlass13device_kernelINS_4gemm6kernel13GemmUniversalIN4cute5tupleIJiiiiEEENS1_10collective13CollectiveMmaINS1_34MainloopSm90TmaGmmaWarpSpecializedILi9ENS5_IJNS4_1CILi1EEENSA_ILi2EEESB_EEENS1_35KernelTmaWarpSpecializedCooperativeEEENS5_IJNSA_ILi128EEENSA_ILi256EEENSA_ILi32EEEEEENS_6half_tENS5_IJlSB_lEEESK_SL_NS4_8TiledMMAINS4_8MMA_AtomIJNS4_4SM904GMMA26MMA_64x256x16_F32F16F16_SSILNSP_5MajorE0ELSR_0ELNSP_7ScaleInE1ELSS_1EEEEEENS4_6LayoutINS5_IJSC_SB_SB_EEENS5_IJSB_NSA_ILi0EEESX_EEEEENS5_IJNS4_10UnderscoreES10_S10_EEEEENS4_23SM90_TMA_LOAD_MULTICASTENS4_14ComposedLayoutINS4_7SwizzleILi2ELi4ELi3EEENS4_18smem_ptr_flag_bitsILi16EEENSV_INS5_IJNSA_ILi8EEESI_EEENS5_IJSI_SB_EEEEEEEvNS4_8identityENS4_13SM90_TMA_LOADES1D_vS1E_EENS_8epilogue10collective6detail29Sm90TmaWarpSpecializedAdapterINS1I_15DefaultEpilogueISK_SL_SL_NS1H_6thread17LinearCombinationISK_Li1EffLNS1M_9ScaleType4KindE0ELNS_15FloatRoundStyleE2ESK_EENS1_15EpilogueDefaultEEEEEvvEEEEvNT_6ParamsE,"a",@progbits
	.sectionflags	@""
	.align	4
.nv.constant0._ZN7cutlass13device_kernelINS_4gemm6kernel13GemmUniversalIN4cute5tupleIJiiiiEEENS1_10collective13CollectiveMmaINS1_34MainloopSm90TmaGmmaWarpSpecializedILi9ENS5_IJNS4_1CILi1EEENSA_ILi2EEESB_EEENS1_35KernelTmaWarpSpecializedCooperativeEEENS5_IJNSA_ILi128EEENSA_ILi256EEENSA_ILi32EEEEEENS_6half_tENS5_IJlSB_lEEESK_SL_NS4_8TiledMMAINS4_8MMA_AtomIJNS4_4SM904GMMA26MMA_64x256x16_F32F16F16_SSILNSP_5MajorE0ELSR_0ELNSP_7ScaleInE1ELSS_1EEEEEENS4_6LayoutINS5_IJSC_SB_SB_EEENS5_IJSB_NSA_ILi0EEESX_EEEEENS5_IJNS4_10UnderscoreES10_S10_EEEEENS4_23SM90_TMA_LOAD_MULTICASTENS4_14ComposedLayoutINS4_7SwizzleILi2ELi4ELi3EEENS4_18smem_ptr_flag_bitsILi16EEENSV_INS5_IJNSA_ILi8EEESI_EEENS5_IJSI_SB_EEEEEEEvNS4_8identityENS4_13SM90_TMA_LOADES1D_vS1E_EENS_8epilogue10collective6detail29Sm90TmaWarpSpecializedAdapterINS1I_15DefaultEpilogueISK_SL_SL_NS1H_6thread17LinearCombinationISK_Li1EffLNS1M_9ScaleType4KindE0ELNS_15FloatRoundStyleE2ESK_EENS1_15EpilogueDefaultEEEEEvvEEEEvNT_6ParamsE:
	.zero		1664


//--------------------- SYMBOLS --------------------------

	.type		.nv.reservedSmem.offset0,@object
	.size		.nv.reservedSmem.offset0,0x4
	.type		__assertfail,@function
